// auto-generated by cutlass_sweep.gemm — config: {"arch": "sm_90", "cluster_m": 2, "cluster_n": 1, "dtype": "fp16", "dtype_b": "fp16", "layout": "nt", "stages": 0, "tile_k": 128, "tile_m": 256, "tile_n": 96}
#include "cutlass/cutlass.h"
#include "cutlass/gemm/collective/collective_builder.hpp"
#include "cutlass/gemm/device/gemm_universal_adapter.h"
#include "cutlass/gemm/kernel/gemm_universal.hpp"
#include "cutlass/epilogue/collective/collective_builder.hpp"

using ElemA = cutlass::half_t;
using ElemB = cutlass::half_t;
using ElemCD = cutlass::half_t;
using Acc  = float;
using TileShape    = cute::Shape<cute::_256, cute::_96, cute::_128>;
using ClusterShape = cute::Shape<cute::_2, cute::_1, cute::_1>;

using CollectiveEpilogue = typename cutlass::epilogue::collective::CollectiveBuilder<
    cutlass::arch::Sm90, cutlass::arch::OpClassTensorOp,
    TileShape, ClusterShape,
    cutlass::epilogue::collective::EpilogueTileAuto,
    Acc, Acc,
    ElemCD, cutlass::layout::RowMajor, 128 / cutlass::sizeof_bits<ElemCD>::value,
    ElemCD, cutlass::layout::RowMajor, 128 / cutlass::sizeof_bits<ElemCD>::value,
    cutlass::epilogue::collective::EpilogueScheduleAuto
  >::CollectiveOp;

using CollectiveMainloop = typename cutlass::gemm::collective::CollectiveBuilder<
    cutlass::arch::Sm90, cutlass::arch::OpClassTensorOp,
    ElemA, cutlass::layout::RowMajor, 128 / cutlass::sizeof_bits<ElemA>::value,
    ElemB, cutlass::layout::ColumnMajor, 128 / cutlass::sizeof_bits<ElemB>::value,
    Acc,
    TileShape, ClusterShape,
    cutlass::gemm::collective::StageCountAutoCarveout<static_cast<int>(sizeof(typename CollectiveEpilogue::SharedStorage))>,
    cutlass::gemm::collective::KernelScheduleAuto
  >::CollectiveOp;

using GemmKernel = cutlass::gemm::kernel::GemmUniversal<
    cute::Shape<int,int,int,int>,
    CollectiveMainloop,
    CollectiveEpilogue
>;
using Gemm = cutlass::gemm::device::GemmUniversalAdapter<GemmKernel>;

// Force the device kernel symbol into the cubin without needing a host main.
auto* _anchor = &cutlass::device_kernel<GemmKernel>;


// ===== COMPILED SASS (sm_90a) =====

	.target	sm_90a

	.elftype	@"ET_EXEC"


//--------------------- .note.nv.tkinfo           --------------------------
	.section	.note.nv.tkinfo,"",@"SHT_NOTE"
	.sectionflags	@"SHF_NOTE_NV_TKINFO"
	.tkinfo
        /*0018*/ 	.word	0x00000002
        /*0030*/ 	.string	""
        /*0030*/ 	.string	"ptxas"
        /*0030*/ 	.string	"Cuda compilation tools, release 13.0, V13.0.88"
        /*0030*/ 	.string	"Build cuda_13.0.r13.0/compiler.36424714_0"
        /*0030*/ 	.string	"-arch sm_90a -m 64 "



//--------------------- .note.nv.cuinfo           --------------------------
	.section	.note.nv.cuinfo,"",@"SHT_NOTE"
	.sectionflags	@"SHF_NOTE_NV_CUINFO"
        /*0018*/ 	.short	0x0002
        /*001a*/ 	.short	0x005a
        /*001c*/ 	.short	0x0082
	.zero		2


//--------------------- .nv.info                  --------------------------
	.section	.nv.info,"",@"SHT_CUDA_INFO"
	.align	4


	//----- nvinfo : EIATTR_REGCOUNT
	.align		4
        /*0000*/ 	.byte	0x04, 0x2f
        /*0002*/ 	.short	(.L_15 - .L_14)
	.align		4
.L_14:
        /*0004*/ 	.word	index@(_ZN7cutlass13device_kernelINS_4gemm6kernel13GemmUniversalIN4cute5tupleIJiiiiEEENS1_10collective13CollectiveMmaINS1_34MainloopSm90TmaGmmaWarpSpecializedILi2ENS5_IJNS4_1CILi2EEENSA_ILi1EEESC_EEENS1_35KernelTmaWarpSpecializedCooperativeEEENS5_IJNSA_ILi256EEENSA_ILi96EEENSA_ILi128EEEEEENS_6half_tENS5_IJlSC_lEEESK_SL_NS4_8TiledMMAINS4_8MMA_AtomIJNS4_4SM904GMMA25MMA_64x96x16_F32F16F16_SSILNSP_5MajorE0ELSR_0ELNSP_7ScaleInE1ELSS_1EEEEEENS4_6LayoutISD_NS5_IJSC_NSA_ILi0EEESW_EEEEENS5_IJNS4_10UnderscoreESZ_SZ_EEEEENS4_13SM90_TMA_LOADENS4_14ComposedLayoutINS4_7SwizzleILi3ELi4ELi3EEENS4_18smem_ptr_flag_bitsILi16EEENSV_INS5_IJNSA_ILi8EEENSA_ILi64EEEEEENS5_IJS19_SC_EEEEEEEvNS4_8identityENS4_23SM90_TMA_LOAD_MULTICASTES1D_vS1E_EENS_8epilogue10collective6detail29Sm90TmaWarpSpecializedAdapterINS1I_15DefaultEpilogueISK_SL_SL_NS1H_6thread17LinearCombinationISK_Li1EffLNS1M_9ScaleType4KindE0ELNS_15FloatRoundStyleE2ESK_EENS1_15EpilogueDefaultEEEEEvvEEEEvNT_6ParamsE)
        /*0008*/ 	.word	0x000000a8


	//----- nvinfo : EIATTR_FRAME_SIZE
	.align		4
.L_15:
        /*000c*/ 	.byte	0x04, 0x11
        /*000e*/ 	.short	(.L_17 - .L_16)
	.align		4
.L_16:
        /*0010*/ 	.word	index@(_ZN7cutlass13device_kernelINS_4gemm6kernel13GemmUniversalIN4cute5tupleIJiiiiEEENS1_10collective13CollectiveMmaINS1_34MainloopSm90TmaGmmaWarpSpecializedILi2ENS5_IJNS4_1CILi2EEENSA_ILi1EEESC_EEENS1_35KernelTmaWarpSpecializedCooperativeEEENS5_IJNSA_ILi256EEENSA_ILi96EEENSA_ILi128EEEEEENS_6half_tENS5_IJlSC_lEEESK_SL_NS4_8TiledMMAINS4_8MMA_AtomIJNS4_4SM904GMMA25MMA_64x96x16_F32F16F16_SSILNSP_5MajorE0ELSR_0ELNSP_7ScaleInE1ELSS_1EEEEEENS4_6LayoutISD_NS5_IJSC_NSA_ILi0EEESW_EEEEENS5_IJNS4_10UnderscoreESZ_SZ_EEEEENS4_13SM90_TMA_LOADENS4_14ComposedLayoutINS4_7SwizzleILi3ELi4ELi3EEENS4_18smem_ptr_flag_bitsILi16EEENSV_INS5_IJNSA_ILi8EEENSA_ILi64EEEEEENS5_IJS19_SC_EEEEEEEvNS4_8identityENS4_23SM90_TMA_LOAD_MULTICASTES1D_vS1E_EENS_8epilogue10collective6detail29Sm90TmaWarpSpecializedAdapterINS1I_15DefaultEpilogueISK_SL_SL_NS1H_6thread17LinearCombinationISK_Li1EffLNS1M_9ScaleType4KindE0ELNS_15FloatRoundStyleE2ESK_EENS1_15EpilogueDefaultEEEEEvvEEEEvNT_6ParamsE)
        /*0014*/ 	.word	0x00000000


	//----- nvinfo : EIATTR_MIN_STACK_SIZE
	.align		4
.L_17:
        /*0018*/ 	.byte	0x04, 0x12
        /*001a*/ 	.short	(.L_19 - .L_18)
	.align		4
.L_18:
        /*001c*/ 	.word	index@(_ZN7cutlass13device_kernelINS_4gemm6kernel13GemmUniversalIN4cute5tupleIJiiiiEEENS1_10collective13CollectiveMmaINS1_34MainloopSm90TmaGmmaWarpSpecializedILi2ENS5_IJNS4_1CILi2EEENSA_ILi1EEESC_EEENS1_35KernelTmaWarpSpecializedCooperativeEEENS5_IJNSA_ILi256EEENSA_ILi96EEENSA_ILi128EEEEEENS_6half_tENS5_IJlSC_lEEESK_SL_NS4_8TiledMMAINS4_8MMA_AtomIJNS4_4SM904GMMA25MMA_64x96x16_F32F16F16_SSILNSP_5MajorE0ELSR_0ELNSP_7ScaleInE1ELSS_1EEEEEENS4_6LayoutISD_NS5_IJSC_NSA_ILi0EEESW_EEEEENS5_IJNS4_10UnderscoreESZ_SZ_EEEEENS4_13SM90_TMA_LOADENS4_14ComposedLayoutINS4_7SwizzleILi3ELi4ELi3EEENS4_18smem_ptr_flag_bitsILi16EEENSV_INS5_IJNSA_ILi8EEENSA_ILi64EEEEEENS5_IJS19_SC_EEEEEEEvNS4_8identityENS4_23SM90_TMA_LOAD_MULTICASTES1D_vS1E_EENS_8epilogue10collective6detail29Sm90TmaWarpSpecializedAdapterINS1I_15DefaultEpilogueISK_SL_SL_NS1H_6thread17LinearCombinationISK_Li1EffLNS1M_9ScaleType4KindE0ELNS_15FloatRoundStyleE2ESK_EENS1_15EpilogueDefaultEEEEEvvEEEEvNT_6ParamsE)
        /*0020*/ 	.word	0x00000000
.L_19:


//--------------------- .nv.compat                --------------------------
	.section	.nv.compat,"",@"SHT_CUDA_COMPAT_INFO"
	.align	4
        /*0000*/ 	.byte	0x02, 0x09, 0x01, 0x00, 0x02, 0x02, 0x04, 0x00, 0x02, 0x05, 0x05, 0x00, 0x03, 0x07, 0x01, 0x01
        /*0010*/ 	.byte	0x02, 0x03, 0x01, 0x00, 0x02, 0x06, 0x01, 0x00, 0x04, 0x0b, 0x08, 0x00, 0x00, 0x00, 0x00, 0x00
        /*0020*/ 	.byte	0x00, 0x00, 0x00, 0x00


//--------------------- .nv.info._ZN7cutlass13device_kernelINS_4gemm6kernel13GemmUniversalIN4cute5tupleIJiiiiEEENS1_10collective13CollectiveMmaINS1_34MainloopSm90TmaGmmaWarpSpecializedILi2ENS5_IJNS4_1CILi2EEENSA_ILi1EEESC_EEENS1_35KernelTmaWarpSpecializedCooperativeEEENS5_IJNSA_ILi256EEENSA_ILi96EEENSA_ILi128EEEEEENS_6half_tENS5_IJlSC_lEEESK_SL_NS4_8TiledMMAINS4_8MMA_AtomIJNS4_4SM904GMMA25MMA_64x96x16_F32F16F16_SSILNSP_5MajorE0ELSR_0ELNSP_7ScaleInE1ELSS_1EEEEEENS4_6LayoutISD_NS5_IJSC_NSA_ILi0EEESW_EEEEENS5_IJNS4_10UnderscoreESZ_SZ_EEEEENS4_13SM90_TMA_LOADENS4_14ComposedLayoutINS4_7SwizzleILi3ELi4ELi3EEENS4_18smem_ptr_flag_bitsILi16EEENSV_INS5_IJNSA_ILi8EEENSA_ILi64EEEEEENS5_IJS19_SC_EEEEEEEvNS4_8identityENS4_23SM90_TMA_LOAD_MULTICASTES1D_vS1E_EENS_8epilogue10collective6detail29Sm90TmaWarpSpecializedAdapterINS1I_15DefaultEpilogueISK_SL_SL_NS1H_6thread17LinearCombinationISK_Li1EffLNS1M_9ScaleType4KindE0ELNS_15FloatRoundStyleE2ESK_EENS1_15EpilogueDefaultEEEEEvvEEEEvNT_6ParamsE --------------------------
	.section	.nv.info._ZN7cutlass13device_kernelINS_4gemm6kernel13GemmUniversalIN4cute5tupleIJiiiiEEENS1_10collective13CollectiveMmaINS1_34MainloopSm90TmaGmmaWarpSpecializedILi2ENS5_IJNS4_1CILi2EEENSA_ILi1EEESC_EEENS1_35KernelTmaWarpSpecializedCooperativeEEENS5_IJNSA_ILi256EEENSA_ILi96EEENSA_ILi128EEEEEENS_6half_tENS5_IJlSC_lEEESK_SL_NS4_8TiledMMAINS4_8MMA_AtomIJNS4_4SM904GMMA25MMA_64x96x16_F32F16F16_SSILNSP_5MajorE0ELSR_0ELNSP_7ScaleInE1ELSS_1EEEEEENS4_6LayoutISD_NS5_IJSC_NSA_ILi0EEESW_EEEEENS5_IJNS4_10UnderscoreESZ_SZ_EEEEENS4_13SM90_TMA_LOADENS4_14ComposedLayoutINS4_7SwizzleILi3ELi4ELi3EEENS4_18smem_ptr_flag_bitsILi16EEENSV_INS5_IJNSA_ILi8EEENSA_ILi64EEEEEENS5_IJS19_SC_EEEEEEEvNS4_8identityENS4_23SM90_TMA_LOAD_MULTICASTES1D_vS1E_EENS_8epilogue10collective6detail29Sm90TmaWarpSpecializedAdapterINS1I_15DefaultEpilogueISK_SL_SL_NS1H_6thread17LinearCombinationISK_Li1EffLNS1M_9ScaleType4KindE0ELNS_15FloatRoundStyleE2ESK_EENS1_15EpilogueDefaultEEEEEvvEEEEvNT_6ParamsE,"",@"SHT_CUDA_INFO"
	.sectionflags	@""
	.align	4


	//----- nvinfo : EIATTR_CUDA_API_VERSION
	.align		4
        /*0000*/ 	.byte	0x04, 0x37
        /*0002*/ 	.short	(.L_21 - .L_20)
.L_20:
        /*0004*/ 	.word	0x00000082


	//----- nvinfo : EIATTR_KPARAM_INFO
	.align		4
.L_21:
        /*0008*/ 	.byte	0x04, 0x17
        /*000a*/ 	.short	(.L_23 - .L_22)
.L_22:
        /*000c*/ 	.word	0x00000000
        /*0010*/ 	.short	0x0000
        /*0012*/ 	.short	0x0070
        /*0014*/ 	.byte	0x00, 0xf0, 0x01, 0x10


	//----- nvinfo : EIATTR_SPARSE_MMA_MASK
	.align		4
.L_23:
        /*0018*/ 	.byte	0x03, 0x50
        /*001a*/ 	.short	0x0000


	//----- nvinfo : EIATTR_MAXREG_COUNT
	.align		4
        /*001c*/ 	.byte	0x03, 0x1b
        /*001e*/ 	.short	0x00a8


	//----- nvinfo : EIATTR_NUM_BARRIERS
	.align		4
        /*0020*/ 	.byte	0x02, 0x4c
        /*0022*/ 	.byte	0x01
	.zero		1


	//----- nvinfo : EIATTR_EXTERNS
	.align		4
        /*0024*/ 	.byte	0x04, 0x0f
        /*0026*/ 	.short	(.L_25 - .L_24)


	//   ....[0]....
	.align		4
.L_24:
        /*0028*/ 	.word	index@(__assertfail)


	//----- nvinfo : EIATTR_MERCURY_ISA_VERSION
	.align		4
.L_25:
        /*002c*/ 	.byte	0x03, 0x5f
        /*002e*/ 	.short	0x0101


	//----- nvinfo : EIATTR_INT_WARP_WIDE_INSTR_OFFSETS
	.align		4
        /*0030*/ 	.byte	0x04, 0x31
        /*0032*/ 	.short	(.L_27 - .L_26)


	//   ....[0]....
.L_26:
        /*0034*/ 	.word	0x00000440


	//   ....[1]....
        /*0038*/ 	.word	0x00000470


	//   ....[2]....
        /*003c*/ 	.word	0x00000640


	//   ....[3]....
        /*0040*/ 	.word	0x00002770


	//----- nvinfo : EIATTR_COOP_GROUP_MASK_REGIDS
	.align		4
.L_27:
        /*0044*/ 	.byte	0x04, 0x29
        /*0046*/ 	.short	(.L_29 - .L_28)


	//   ....[0]....
.L_28:
        /*0048*/ 	.word	0xffffffff


	//   ....[1]....
        /*004c*/ 	.word	0xffffffff


	//   ....[2]....
        /*0050*/ 	.word	0xffffffff


	//   ....[3]....
        /*0054*/ 	.word	0xffffffff


	//   ....[4]....
        /*0058*/ 	.word	0xffffffff


	//   ....[5]....
        /*005c*/ 	.word	0xffffffff


	//----- nvinfo : EIATTR_COOP_GROUP_INSTR_OFFSETS
	.align		4
.L_29:
        /*0060*/ 	.byte	0x04, 0x28
        /*0062*/ 	.short	(.L_31 - .L_30)


	//   ....[0]....
.L_30:
        /*0064*/ 	.word	0x00000060


	//   ....[1]....
        /*0068*/ 	.word	0x00000070


	//   ....[2]....
        /*006c*/ 	.word	0x00000130


	//   ....[3]....
        /*0070*/ 	.word	0x00000290


	//   ....[4]....
        /*0074*/ 	.word	0x000007c0


	//   ....[5]....
        /*0078*/ 	.word	0x00001450


	//----- nvinfo : EIATTR_REG_RECONFIG
	.align		4
.L_31:
        /*007c*/ 	.byte	0x01, 0x54
	.zero		2


	//----- nvinfo : EIATTR_SYSCALL_OFFSETS
	.align		4
        /*0080*/ 	.byte	0x04, 0x46
        /*0082*/ 	.short	(.L_33 - .L_32)


	//   ....[0]....
.L_32:
        /*0084*/ 	.word	0x00001640


	//----- nvinfo : EIATTR_MBARRIER_INSTR_OFFSETS
	.align		4
.L_33:
        /*0088*/ 	.byte	0x04, 0x39
        /*008a*/ 	.short	(.L_35 - .L_34)


	//   ....[0]....
.L_34:
        /*008c*/ 	.word	0x00000230
        /*0090*/ 	.word	0x000000ff
        /*0094*/ 	.word	0x00000000
        /*0098*/ 	.short	0x0100
        /*009a*/ 	.byte	0x08
	.zero		1


	//   ....[1]....
        /*009c*/ 	.word	0x00000240
        /*00a0*/ 	.word	0x000000ff
        /*00a4*/ 	.word	0x00000010
        /*00a8*/ 	.short	0x0100
        /*00aa*/ 	.byte	0x08
	.zero		1


	//   ....[2]....
        /*00ac*/ 	.word	0x00000250
        /*00b0*/ 	.word	0x000000ff
        /*00b4*/ 	.word	0x00000008
        /*00b8*/ 	.short	0x0100
        /*00ba*/ 	.byte	0x08
	.zero		1


	//   ....[3]....
        /*00bc*/ 	.word	0x00000260
        /*00c0*/ 	.word	0x000000ff
        /*00c4*/ 	.word	0x00000018
        /*00c8*/ 	.short	0x0100
        /*00ca*/ 	.byte	0x08
	.zero		1


	//   ....[4]....
        /*00cc*/ 	.word	0x000006c0
        /*00d0*/ 	.word	0x000000ff
        /*00d4*/ 	.word	0x00000030
        /*00d8*/ 	.short	0x0100
        /*00da*/ 	.byte	0x06
	.zero		1


	//   ....[5]....
        /*00dc*/ 	.word	0x00000750
        /*00e0*/ 	.word	0x000000ff
        /*00e4*/ 	.word	0x00000038
        /*00e8*/ 	.short	0x0100
        /*00ea*/ 	.byte	0x06
	.zero		1


	//   ....[6]....
        /*00ec*/ 	.word	0x00001700
        /*00f0*/ 	.word	0x00000003
        /*00f4*/ 	.word	0x00000000
        /*00f8*/ 	.short	0x010a
        /*00fa*/ 	.byte	0x3f
	.zero		1


	//   ....[7]....
        /*00fc*/ 	.word	0x00001760
        /*0100*/ 	.word	0x00000003
        /*0104*/ 	.word	0x00000000
        /*0108*/ 	.short	0x010a
        /*010a*/ 	.byte	0x3f
	.zero		1


	//   ....[8]....
        /*010c*/ 	.word	0x00001f30
        /*0110*/ 	.word	0x00000005
        /*0114*/ 	.word	0x00000000
        /*0118*/ 	.short	0x010a
        /*011a*/ 	.byte	0x3f
	.zero		1


	//   ....[9]....
        /*011c*/ 	.word	0x00001f70
        /*0120*/ 	.word	0x00000005
        /*0124*/ 	.word	0x00000000
        /*0128*/ 	.short	0x010a
        /*012a*/ 	.byte	0x3f
	.zero		1


	//   ....[10]....
        /*012c*/ 	.word	0x00002620
        /*0130*/ 	.word	0x00000005
        /*0134*/ 	.word	0x00000000
        /*0138*/ 	.short	0x0101
        /*013a*/ 	.byte	0x3f
	.zero		1


	//   ....[11]....
        /*013c*/ 	.word	0x000027e0
        /*0140*/ 	.word	0x00000003
        /*0144*/ 	.word	0x00000000
        /*0148*/ 	.short	0x0101
        /*014a*/ 	.byte	0x3f
	.zero		1


	//   ....[12]....
        /*014c*/ 	.word	0x00009db0
        /*0150*/ 	.word	0x00000015
        /*0154*/ 	.word	0x00000010
        /*0158*/ 	.short	0x010a
        /*015a*/ 	.byte	0x3f
	.zero		1


	//   ....[13]....
        /*015c*/ 	.word	0x0000a240
        /*0160*/ 	.word	0x00000005
        /*0164*/ 	.word	0x00000038
        /*0168*/ 	.short	0x0101
        /*016a*/ 	.byte	0x3f
	.zero		1


	//   ....[14]....
        /*016c*/ 	.word	0x0000a950
        /*0170*/ 	.word	0x00000007
        /*0174*/ 	.word	0x00000000
        /*0178*/ 	.short	0x010a
        /*017a*/ 	.byte	0x3f
	.zero		1


	//   ....[15]....
        /*017c*/ 	.word	0x0000a9d0
        /*0180*/ 	.word	0x00000005
        /*0184*/ 	.word	0x00000000
        /*0188*/ 	.short	0x010a
        /*018a*/ 	.byte	0x3f
	.zero		1


	//   ....[16]....
        /*018c*/ 	.word	0x0000aa30
        /*0190*/ 	.word	0x00000003
        /*0194*/ 	.word	0x00000000
        /*0198*/ 	.short	0x010a
        /*019a*/ 	.byte	0x3f
	.zero		1


	//   ....[17]....
        /*019c*/ 	.word	0x0000aa80
        /*01a0*/ 	.word	0x00000005
        /*01a4*/ 	.word	0x00000000
        /*01a8*/ 	.short	0x010a
        /*01aa*/ 	.byte	0x3f
	.zero		1


	//   ....[18]....
        /*01ac*/ 	.word	0x0000ab50
        /*01b0*/ 	.word	0x00000015
        /*01b4*/ 	.word	0x00000010
        /*01b8*/ 	.short	0x010a
        /*01ba*/ 	.byte	0x3f
	.zero		1


	//   ....[19]....
        /*01bc*/ 	.word	0x0000ac20
        /*01c0*/ 	.word	0x00000007
        /*01c4*/ 	.word	0x00000000
        /*01c8*/ 	.short	0x010a
        /*01ca*/ 	.byte	0x3f
	.zero		1


	//----- nvinfo : EIATTR_NUM_MBARRIERS
	.align		4
.L_35:
        /*01cc*/ 	.byte	0x03, 0x38
        /*01ce*/ 	.short	0x0006


	//----- nvinfo : EIATTR_EXIT_INSTR_OFFSETS
	.align		4
        /*01d0*/ 	.byte	0x04, 0x1c
        /*01d2*/ 	.short	(.L_37 - .L_36)


	//   ....[0]....
.L_36:
        /*01d4*/ 	.word	0x00000990


	//   ....[1]....
        /*01d8*/ 	.word	0x000011b0


	//   ....[2]....
        /*01dc*/ 	.word	0x00009550


	//   ....[3]....
        /*01e0*/ 	.word	0x00009ab0


	//   ....[4]....
        /*01e4*/ 	.word	0x0000aa20


	//----- nvinfo : EIATTR_MAX_THREADS
	.align		4
.L_37:
        /*01e8*/ 	.byte	0x04, 0x05
        /*01ea*/ 	.short	(.L_39 - .L_38)
.L_38:
        /*01ec*/ 	.word	0x00000180
        /*01f0*/ 	.word	0x00000001
        /*01f4*/ 	.word	0x00000001


	//----- nvinfo : EIATTR_CRS_STACK_SIZE
	.align		4
.L_39:
        /*01f8*/ 	.byte	0x04, 0x1e
        /*01fa*/ 	.short	(.L_41 - .L_40)
.L_40:
        /*01fc*/ 	.word	0x00000000


	//----- nvinfo : EIATTR_CBANK_PARAM_SIZE
	.align		4
.L_41:
        /*0200*/ 	.byte	0x03, 0x19
        /*0202*/ 	.short	0x0470


	//----- nvinfo : EIATTR_PARAM_CBANK
	.align		4
        /*0204*/ 	.byte	0x04, 0x0a
        /*0206*/ 	.short	(.L_43 - .L_42)
	.align		4
.L_42:
        /*0208*/ 	.word	index@(.nv.constant0._ZN7cutlass13device_kernelINS_4gemm6kernel13GemmUniversalIN4cute5tupleIJiiiiEEENS1_10collective13CollectiveMmaINS1_34MainloopSm90TmaGmmaWarpSpecializedILi2ENS5_IJNS4_1CILi2EEENSA_ILi1EEESC_EEENS1_35KernelTmaWarpSpecializedCooperativeEEENS5_IJNSA_ILi256EEENSA_ILi96EEENSA_ILi128EEEEEENS_6half_tENS5_IJlSC_lEEESK_SL_NS4_8TiledMMAINS4_8MMA_AtomIJNS4_4SM904GMMA25MMA_64x96x16_F32F16F16_SSILNSP_5MajorE0ELSR_0ELNSP_7ScaleInE1ELSS_1EEEEEENS4_6LayoutISD_NS5_IJSC_NSA_ILi0EEESW_EEEEENS5_IJNS4_10UnderscoreESZ_SZ_EEEEENS4_13SM90_TMA_LOADENS4_14ComposedLayoutINS4_7SwizzleILi3ELi4ELi3EEENS4_18smem_ptr_flag_bitsILi16EEENSV_INS5_IJNSA_ILi8EEENSA_ILi64EEEEEENS5_IJS19_SC_EEEEEEEvNS4_8identityENS4_23SM90_TMA_LOAD_MULTICASTES1D_vS1E_EENS_8epilogue10collective6detail29Sm90TmaWarpSpecializedAdapterINS1I_15DefaultEpilogueISK_SL_SL_NS1H_6thread17LinearCombinationISK_Li1EffLNS1M_9ScaleType4KindE0ELNS_15FloatRoundStyleE2ESK_EENS1_15EpilogueDefaultEEEEEvvEEEEvNT_6ParamsE)
        /*020c*/ 	.short	0x0210
        /*020e*/ 	.short	0x0470


	//----- nvinfo : EIATTR_SW_WAR
	.align		4
.L_43:
        /*0210*/ 	.byte	0x04, 0x36
        /*0212*/ 	.short	(.L_45 - .L_44)
.L_44:
        /*0214*/ 	.word	0x00000008
.L_45:


//--------------------- .nv.callgraph             --------------------------
	.section	.nv.callgraph,"",@"SHT_CUDA_CALLGRAPH"
	.align	4
	.sectionentsize	8
	.align		4
        /*0000*/ 	.word	0x00000000
	.align		4
        /*0004*/ 	.word	0xffffffff
	.align		4
        /*0008*/ 	.word	index@(_ZN7cutlass13device_kernelINS_4gemm6kernel13GemmUniversalIN4cute5tupleIJiiiiEEENS1_10collective13CollectiveMmaINS1_34MainloopSm90TmaGmmaWarpSpecializedILi2ENS5_IJNS4_1CILi2EEENSA_ILi1EEESC_EEENS1_35KernelTmaWarpSpecializedCooperativeEEENS5_IJNSA_ILi256EEENSA_ILi96EEENSA_ILi128EEEEEENS_6half_tENS5_IJlSC_lEEESK_SL_NS4_8TiledMMAINS4_8MMA_AtomIJNS4_4SM904GMMA25MMA_64x96x16_F32F16F16_SSILNSP_5MajorE0ELSR_0ELNSP_7ScaleInE1ELSS_1EEEEEENS4_6LayoutISD_NS5_IJSC_NSA_ILi0EEESW_EEEEENS5_IJNS4_10UnderscoreESZ_SZ_EEEEENS4_13SM90_TMA_LOADENS4_14ComposedLayoutINS4_7SwizzleILi3ELi4ELi3EEENS4_18smem_ptr_flag_bitsILi16EEENSV_INS5_IJNSA_ILi8EEENSA_ILi64EEEEEENS5_IJS19_SC_EEEEEEEvNS4_8identityENS4_23SM90_TMA_LOAD_MULTICASTES1D_vS1E_EENS_8epilogue10collective6detail29Sm90TmaWarpSpecializedAdapterINS1I_15DefaultEpilogueISK_SL_SL_NS1H_6thread17LinearCombinationISK_Li1EffLNS1M_9ScaleType4KindE0ELNS_15FloatRoundStyleE2ESK_EENS1_15EpilogueDefaultEEEEEvvEEEEvNT_6ParamsE)
	.align		4
        /*000c*/ 	.word	index@(__assertfail)
	.align		4
        /*0010*/ 	.word	0x00000000
	.align		4
        /*0014*/ 	.word	0xfffffffe
	.align		4
        /*0018*/ 	.word	0x00000000
	.align		4
        /*001c*/ 	.word	0xfffffffd
	.align		4
        /*0020*/ 	.word	0x00000000
	.align		4
        /*0024*/ 	.word	0xfffffffc


//--------------------- .nv.constant4             --------------------------
	.section	.nv.constant4,"a",@progbits
	.align	8
	.align		8
.nv.constant4:
        /*0000*/ 	.dword	__assertfail
	.align		8
        /*0008*/ 	.dword	__unnamed_1
	.align		8
        /*0010*/ 	.dword	_ZN39_INTERNAL_464d6e3f_4_k_cu_c825c4e0_79724cuda3std3__45__cpo5beginE
	.align		8
        /*0018*/ 	.dword	_ZN39_INTERNAL_464d6e3f_4_k_cu_c825c4e0_79724cuda3std3__45__cpo3endE
	.align		8
        /*0020*/ 	.dword	_ZN39_INTERNAL_464d6e3f_4_k_cu_c825c4e0_79724cuda3std3__45__cpo6cbeginE
	.align		8
        /*0028*/ 	.dword	_ZN39_INTERNAL_464d6e3f_4_k_cu_c825c4e0_79724cuda3std3__45__cpo4cendE
	.align		8
        /*0030*/ 	.dword	_ZN39_INTERNAL_464d6e3f_4_k_cu_c825c4e0_79724cuda3std3__441_GLOBAL__N__464d6e3f_4_k_cu_c825c4e0_79726ignoreE
	.align		8
        /*0038*/ 	.dword	_ZN39_INTERNAL_464d6e3f_4_k_cu_c825c4e0_79724cuda3std3__419piecewise_constructE
	.align		8
        /*0040*/ 	.dword	_ZN39_INTERNAL_464d6e3f_4_k_cu_c825c4e0_79724cuda3std3__48in_placeE
	.align		8
        /*0048*/ 	.dword	_ZN39_INTERNAL_464d6e3f_4_k_cu_c825c4e0_79724cuda3std6ranges3__45__cpo4swapE
	.align		8
        /*0050*/ 	.dword	_ZN39_INTERNAL_464d6e3f_4_k_cu_c825c4e0_79724cuda3std6ranges3__45__cpo9iter_moveE
	.align		8
        /*0058*/ 	.dword	_ZN39_INTERNAL_464d6e3f_4_k_cu_c825c4e0_79724cute7productE
	.align		8
        /*0060*/ 	.dword	_ZN39_INTERNAL_464d6e3f_4_k_cu_c825c4e0_79724cute1_E
	.align		8
        /*0068*/ 	.dword	$str$22
	.align		8
        /*0070*/ 	.dword	$str$23


//--------------------- .text._ZN7cutlass13device_kernelINS_4gemm6kernel13GemmUniversalIN4cute5tupleIJiiiiEEENS1_10collective13CollectiveMmaINS1_34MainloopSm90TmaGmmaWarpSpecializedILi2ENS5_IJNS4_1CILi2EEENSA_ILi1EEESC_EEENS1_35KernelTmaWarpSpecializedCooperativeEEENS5_IJNSA_ILi256EEENSA_ILi96EEENSA_ILi128EEEEEENS_6half_tENS5_IJlSC_lEEESK_SL_NS4_8TiledMMAINS4_8MMA_AtomIJNS4_4SM904GMMA25MMA_64x96x16_F32F16F16_SSILNSP_5MajorE0ELSR_0ELNSP_7ScaleInE1ELSS_1EEEEEENS4_6LayoutISD_NS5_IJSC_NSA_ILi0EEESW_EEEEENS5_IJNS4_10UnderscoreESZ_SZ_EEEEENS4_13SM90_TMA_LOADENS4_14ComposedLayoutINS4_7SwizzleILi3ELi4ELi3EEENS4_18smem_ptr_flag_bitsILi16EEENSV_INS5_IJNSA_ILi8EEENSA_ILi64EEEEEENS5_IJS19_SC_EEEEEEEvNS4_8identityENS4_23SM90_TMA_LOAD_MULTICASTES1D_vS1E_EENS_8epilogue10collective6detail29Sm90TmaWarpSpecializedAdapterINS1I_15DefaultEpilogueISK_SL_SL_NS1H_6thread17LinearCombinationISK_Li1EffLNS1M_9ScaleType4KindE0ELNS_15FloatRoundStyleE2ESK_EENS1_15EpilogueDefaultEEEEEvvEEEEvNT_6ParamsE --------------------------
	.section	.text._ZN7cutlass13device_kernelINS_4gemm6kernel13GemmUniversalIN4cute5tupleIJiiiiEEENS1_10collective13CollectiveMmaINS1_34MainloopSm90TmaGmmaWarpSpecializedILi2ENS5_IJNS4_1CILi2EEENSA_ILi1EEESC_EEENS1_35KernelTmaWarpSpecializedCooperativeEEENS5_IJNSA_ILi256EEENSA_ILi96EEENSA_ILi128EEEEEENS_6half_tENS5_IJlSC_lEEESK_SL_NS4_8TiledMMAINS4_8MMA_AtomIJNS4_4SM904GMMA25MMA_64x96x16_F32F16F16_SSILNSP_5MajorE0ELSR_0ELNSP_7ScaleInE1ELSS_1EEEEEENS4_6LayoutISD_NS5_IJSC_NSA_ILi0EEESW_EEEEENS5_IJNS4_10UnderscoreESZ_SZ_EEEEENS4_13SM90_TMA_LOADENS4_14ComposedLayoutINS4_7SwizzleILi3ELi4ELi3EEENS4_18smem_ptr_flag_bitsILi16EEENSV_INS5_IJNSA_ILi8EEENSA_ILi64EEEEEENS5_IJS19_SC_EEEEEEEvNS4_8identityENS4_23SM90_TMA_LOAD_MULTICASTES1D_vS1E_EENS_8epilogue10collective6detail29Sm90TmaWarpSpecializedAdapterINS1I_15DefaultEpilogueISK_SL_SL_NS1H_6thread17LinearCombinationISK_Li1EffLNS1M_9ScaleType4KindE0ELNS_15FloatRoundStyleE2ESK_EENS1_15EpilogueDefaultEEEEEvvEEEEvNT_6ParamsE,"ax",@progbits
	.align	128
.text._ZN7cutlass13device_kernelINS_4gemm6kernel13GemmUniversalIN4cute5tupleIJiiiiEEENS1_10collective13CollectiveMmaINS1_34MainloopSm90TmaGmmaWarpSpecializedILi2ENS5_IJNS4_1CILi2EEENSA_ILi1EEESC_EEENS1_35KernelTmaWarpSpecializedCooperativeEEENS5_IJNSA_ILi256EEENSA_ILi96EEENSA_ILi128EEEEEENS_6half_tENS5_IJlSC_lEEESK_SL_NS4_8TiledMMAINS4_8MMA_AtomIJNS4_4SM904GMMA25MMA_64x96x16_F32F16F16_SSILNSP_5MajorE0ELSR_0ELNSP_7ScaleInE1ELSS_1EEEEEENS4_6LayoutISD_NS5_IJSC_NSA_ILi0EEESW_EEEEENS5_IJNS4_10UnderscoreESZ_SZ_EEEEENS4_13SM90_TMA_LOADENS4_14ComposedLayoutINS4_7SwizzleILi3ELi4ELi3EEENS4_18smem_ptr_flag_bitsILi16EEENSV_INS5_IJNSA_ILi8EEENSA_ILi64EEEEEENS5_IJS19_SC_EEEEEEEvNS4_8identityENS4_23SM90_TMA_LOAD_MULTICASTES1D_vS1E_EENS_8epilogue10collective6detail29Sm90TmaWarpSpecializedAdapterINS1I_15DefaultEpilogueISK_SL_SL_NS1H_6thread17LinearCombinationISK_Li1EffLNS1M_9ScaleType4KindE0ELNS_15FloatRoundStyleE2ESK_EENS1_15EpilogueDefaultEEEEEvvEEEEvNT_6ParamsE:
        .type           _ZN7cutlass13device_kernelINS_4gemm6kernel13GemmUniversalIN4cute5tupleIJiiiiEEENS1_10collective13CollectiveMmaINS1_34MainloopSm90TmaGmmaWarpSpecializedILi2ENS5_IJNS4_1CILi2EEENSA_ILi1EEESC_EEENS1_35KernelTmaWarpSpecializedCooperativeEEENS5_IJNSA_ILi256EEENSA_ILi96EEENSA_ILi128EEEEEENS_6half_tENS5_IJlSC_lEEESK_SL_NS4_8TiledMMAINS4_8MMA_AtomIJNS4_4SM904GMMA25MMA_64x96x16_F32F16F16_SSILNSP_5MajorE0ELSR_0ELNSP_7ScaleInE1ELSS_1EEEEEENS4_6LayoutISD_NS5_IJSC_NSA_ILi0EEESW_EEEEENS5_IJNS4_10UnderscoreESZ_SZ_EEEEENS4_13SM90_TMA_LOADENS4_14ComposedLayoutINS4_7SwizzleILi3ELi4ELi3EEENS4_18smem_ptr_flag_bitsILi16EEENSV_INS5_IJNSA_ILi8EEENSA_ILi64EEEEEENS5_IJS19_SC_EEEEEEEvNS4_8identityENS4_23SM90_TMA_LOAD_MULTICASTES1D_vS1E_EENS_8epilogue10collective6detail29Sm90TmaWarpSpecializedAdapterINS1I_15DefaultEpilogueISK_SL_SL_NS1H_6thread17LinearCombinationISK_Li1EffLNS1M_9ScaleType4KindE0ELNS_15FloatRoundStyleE2ESK_EENS1_15EpilogueDefaultEEEEEvvEEEEvNT_6ParamsE,@function
        .size           _ZN7cutlass13device_kernelINS_4gemm6kernel13GemmUniversalIN4cute5tupleIJiiiiEEENS1_10collective13CollectiveMmaINS1_34MainloopSm90TmaGmmaWarpSpecializedILi2ENS5_IJNS4_1CILi2EEENSA_ILi1EEESC_EEENS1_35KernelTmaWarpSpecializedCooperativeEEENS5_IJNSA_ILi256EEENSA_ILi96EEENSA_ILi128EEEEEENS_6half_tENS5_IJlSC_lEEESK_SL_NS4_8TiledMMAINS4_8MMA_AtomIJNS4_4SM904GMMA25MMA_64x96x16_F32F16F16_SSILNSP_5MajorE0ELSR_0ELNSP_7ScaleInE1ELSS_1EEEEEENS4_6LayoutISD_NS5_IJSC_NSA_ILi0EEESW_EEEEENS5_IJNS4_10UnderscoreESZ_SZ_EEEEENS4_13SM90_TMA_LOADENS4_14ComposedLayoutINS4_7SwizzleILi3ELi4ELi3EEENS4_18smem_ptr_flag_bitsILi16EEENSV_INS5_IJNSA_ILi8EEENSA_ILi64EEEEEENS5_IJS19_SC_EEEEEEEvNS4_8identityENS4_23SM90_TMA_LOAD_MULTICASTES1D_vS1E_EENS_8epilogue10collective6detail29Sm90TmaWarpSpecializedAdapterINS1I_15DefaultEpilogueISK_SL_SL_NS1H_6thread17LinearCombinationISK_Li1EffLNS1M_9ScaleType4KindE0ELNS_15FloatRoundStyleE2ESK_EENS1_15EpilogueDefaultEEEEEvvEEEEvNT_6ParamsE,(.L_x_257 - _ZN7cutlass13device_kernelINS_4gemm6kernel13GemmUniversalIN4cute5tupleIJiiiiEEENS1_10collective13CollectiveMmaINS1_34MainloopSm90TmaGmmaWarpSpecializedILi2ENS5_IJNS4_1CILi2EEENSA_ILi1EEESC_EEENS1_35KernelTmaWarpSpecializedCooperativeEEENS5_IJNSA_ILi256EEENSA_ILi96EEENSA_ILi128EEEEEENS_6half_tENS5_IJlSC_lEEESK_SL_NS4_8TiledMMAINS4_8MMA_AtomIJNS4_4SM904GMMA25MMA_64x96x16_F32F16F16_SSILNSP_5MajorE0ELSR_0ELNSP_7ScaleInE1ELSS_1EEEEEENS4_6LayoutISD_NS5_IJSC_NSA_ILi0EEESW_EEEEENS5_IJNS4_10UnderscoreESZ_SZ_EEEEENS4_13SM90_TMA_LOADENS4_14ComposedLayoutINS4_7SwizzleILi3ELi4ELi3EEENS4_18smem_ptr_flag_bitsILi16EEENSV_INS5_IJNSA_ILi8EEENSA_ILi64EEEEEENS5_IJS19_SC_EEEEEEEvNS4_8identityENS4_23SM90_TMA_LOAD_MULTICASTES1D_vS1E_EENS_8epilogue10collective6detail29Sm90TmaWarpSpecializedAdapterINS1I_15DefaultEpilogueISK_SL_SL_NS1H_6thread17LinearCombinationISK_Li1EffLNS1M_9ScaleType4KindE0ELNS_15FloatRoundStyleE2ESK_EENS1_15EpilogueDefaultEEEEEvvEEEEvNT_6ParamsE)
        .other          _ZN7cutlass13device_kernelINS_4gemm6kernel13GemmUniversalIN4cute5tupleIJiiiiEEENS1_10collective13CollectiveMmaINS1_34MainloopSm90TmaGmmaWarpSpecializedILi2ENS5_IJNS4_1CILi2EEENSA_ILi1EEESC_EEENS1_35KernelTmaWarpSpecializedCooperativeEEENS5_IJNSA_ILi256EEENSA_ILi96EEENSA_ILi128EEEEEENS_6half_tENS5_IJlSC_lEEESK_SL_NS4_8TiledMMAINS4_8MMA_AtomIJNS4_4SM904GMMA25MMA_64x96x16_F32F16F16_SSILNSP_5MajorE0ELSR_0ELNSP_7ScaleInE1ELSS_1EEEEEENS4_6LayoutISD_NS5_IJSC_NSA_ILi0EEESW_EEEEENS5_IJNS4_10UnderscoreESZ_SZ_EEEEENS4_13SM90_TMA_LOADENS4_14ComposedLayoutINS4_7SwizzleILi3ELi4ELi3EEENS4_18smem_ptr_flag_bitsILi16EEENSV_INS5_IJNSA_ILi8EEENSA_ILi64EEEEEENS5_IJS19_SC_EEEEEEEvNS4_8identityENS4_23SM90_TMA_LOAD_MULTICASTES1D_vS1E_EENS_8epilogue10collective6detail29Sm90TmaWarpSpecializedAdapterINS1I_15DefaultEpilogueISK_SL_SL_NS1H_6thread17LinearCombinationISK_Li1EffLNS1M_9ScaleType4KindE0ELNS_15FloatRoundStyleE2ESK_EENS1_15EpilogueDefaultEEEEEvvEEEEvNT_6ParamsE,@"STO_CUDA_ENTRY STV_DEFAULT"
_ZN7cutlass13device_kernelINS_4gemm6kernel13GemmUniversalIN4cute5tupleIJiiiiEEENS1_10collective13CollectiveMmaINS1_34MainloopSm90TmaGmmaWarpSpecializedILi2ENS5_IJNS4_1CILi2EEENSA_ILi1EEESC_EEENS1_35KernelTmaWarpSpecializedCooperativeEEENS5_IJNSA_ILi256EEENSA_ILi96EEENSA_ILi128EEEEEENS_6half_tENS5_IJlSC_lEEESK_SL_NS4_8TiledMMAINS4_8MMA_AtomIJNS4_4SM904GMMA25MMA_64x96x16_F32F16F16_SSILNSP_5MajorE0ELSR_0ELNSP_7ScaleInE1ELSS_1EEEEEENS4_6LayoutISD_NS5_IJSC_NSA_ILi0EEESW_EEEEENS5_IJNS4_10UnderscoreESZ_SZ_EEEEENS4_13SM90_TMA_LOADENS4_14ComposedLayoutINS4_7SwizzleILi3ELi4ELi3EEENS4_18smem_ptr_flag_bitsILi16EEENSV_INS5_IJNSA_ILi8EEENSA_ILi64EEEEEENS5_IJS19_SC_EEEEEEEvNS4_8identityENS4_23SM90_TMA_LOAD_MULTICASTES1D_vS1E_EENS_8epilogue10collective6detail29Sm90TmaWarpSpecializedAdapterINS1I_15DefaultEpilogueISK_SL_SL_NS1H_6thread17LinearCombinationISK_Li1EffLNS1M_9ScaleType4KindE0ELNS_15FloatRoundStyleE2ESK_EENS1_15EpilogueDefaultEEEEEvvEEEEvNT_6ParamsE:
[----:B------:R-:W0:Y:S01]  /*0000*/  LDC R1, c[0x0][0x28] ;  /* 0x00000a00ff017b82 */ /* 0x000e220000000800 */
[----:B------:R-:W1:Y:S01]  /*0010*/  S2R R130, SR_TID.X ;  /* 0x0000000000827919 */ /* 0x000e620000002100 */
[----:B------:R-:W-:Y:S01]  /*0020*/  ELECT P0, URZ, PT ;  /* 0x00000000003f782f */ /* 0x000fe20003800000 */
[----:B------:R-:W-:Y:S01]  /*0030*/  BSSY B0, `(.L_x_0) ;  /* 0x000000f000007945 */ /* 0x000fe20003800000 */
[--C-:B-1----:R-:W-:Y:S02]  /*0040*/  SHF.R.U32.HI R0, RZ, 0x5, R130.reuse ;  /* 0x00000005ff007819 */ /* 0x102fe40000011682 */
[----:B------:R-:W-:-:S03]  /*0050*/  SHF.R.U32.HI R7, RZ, 0x7, R130 ;  /* 0x00000007ff077819 */ /* 0x000fc60000011682 */
[----:B------:R-:W1:Y:S04]  /*0060*/  SHFL.IDX PT, R3, R0, RZ, 0x1f ;  /* 0x00001fff00037589 */ /* 0x000e6800000e0000 */
[----:B------:R2:W3:Y:S01]  /*0070*/  SHFL.IDX PT, R2, R7, RZ, 0x1f ;  /* 0x00001fff07027589 */ /* 0x0004e200000e0000 */
[----:B-1----:R-:W-:-:S13]  /*0080*/  ISETP.NE.OR P0, PT, R3, RZ, !P0 ;  /* 0x000000ff0300720c */ /* 0x002fda0004705670 */
[----:B0-23--:R-:W-:Y:S05]  /*0090*/  @P0 BRA `(.L_x_1) ;  /* 0x0000000000200947 */ /* 0x00dfea0003800000 */
[----:B------:R-:W-:Y:S02]  /*00a0*/  ULDC.64 UR4, c[0x0][0x198] ;  /* 0x0000660000047ab9 */ /* 0x000fe40000000a00 */
[----:B------:R-:W-:Y:S02]  /*00b0*/  UIADD3 UR6, UP0, UR4, 0xf0, URZ ;  /* 0x000000f004067890 */ /* 0x000fe4000ff1e03f */
[----:B------:R-:W-:Y:S02]  /*00c0*/  UIADD3 UR4, UP1, UR4, 0x1f0, URZ ;  /* 0x000001f004047890 */ /* 0x000fe4000ff3e03f */
[----:B------:R-:W-:Y:S02]  /*00d0*/  UIADD3.X UR7, URZ, UR5, URZ, UP0, !UPT ;  /* 0x000000053f077290 */ /* 0x000fe400087fe43f */
[----:B------:R-:W-:-:S07]  /*00e0*/  UIADD3.X UR5, URZ, UR5, URZ, UP1, !UPT ;  /* 0x000000053f057290 */ /* 0x000fce0008ffe43f */
[----:B------:R0:W-:Y:S02]  /*00f0*/  UTMACCTL.PF [UR6] ;  /* 0x00000000060079b9 */ /* 0x0001e40008040000 */
[----:B------:R0:W-:Y:S02]  /*0100*/  UTMACCTL.PF [UR4] ;  /* 0x00000000040079b9 */ /* 0x0001e40008040000 */
[----:B0-----:R-:W-:Y:S01]  /*0110*/  NOP ;  /* 0x0000000000007918 */ /* 0x001fe20000000000 */
.L_x_1:
[----:B------:R-:W-:Y:S05]  /*0120*/  BSYNC B0 ;  /* 0x0000000000007941 */ /* 0x000fea0003800000 */
.L_x_0:
[----:B------:R-:W0:Y:S02]  /*0130*/  SHFL.IDX PT, R5, R0, RZ, 0x1f ;  /* 0x00001fff00057589 */ /* 0x000e2400000e0000 */
[----:B0-----:R-:W-:-:S13]  /*0140*/  ISETP.NE.AND P0, PT, R5, RZ, PT ;  /* 0x000000ff0500720c */ /* 0x001fda0003f05270 */
[----:B------:R-:W-:Y:S05]  /*0150*/  @P0 BRA `(.L_x_2) ;  /* 0x0000000000480947 */ /* 0x000fea0003800000 */
[----:B------:R-:W0:Y:S01]  /*0160*/  S2UR UR8, SR_CgaCtaId ;  /* 0x00000000000879c3 */ /* 0x000e220000008800 */
[----:B------:R-:W-:Y:S01]  /*0170*/  UMOV UR4, 0x400 ;  /* 0x0000040000047882 */ /* 0x000fe20000000000 */
[----:B------:R-:W-:Y:S01]  /*0180*/  UMOV UR5, 0x1 ;  /* 0x0000000100057882 */ /* 0x000fe20000000000 */
[----:B------:R-:W-:Y:S01]  /*0190*/  UMOV UR6, 0x4 ;  /* 0x0000000400067882 */ /* 0x000fe20000000000 */
[----:B------:R-:W-:Y:S01]  /*01a0*/  ELECT P0, URZ, PT ;  /* 0x00000000003f782f */ /* 0x000fe20003800000 */
[----:B------:R-:W-:-:S04]  /*01b0*/  UIADD3 UR6, -UR6, 0x100000, URZ ;  /* 0x0010000006067890 */ /* 0x000fc8000fffe13f */
[----:B------:R-:W-:Y:S02]  /*01c0*/  USHF.L.U32 UR7, UR6, 0xb, URZ ;  /* 0x0000000b06077899 */ /* 0x000fe4000800063f */
[----:B------:R-:W-:Y:S02]  /*01d0*/  USHF.L.U32 UR6, UR6, 0x1, URZ ;  /* 0x0000000106067899 */ /* 0x000fe4000800063f */
[----:B0-----:R-:W-:Y:S02]  /*01e0*/  ULEA UR8, UR8, UR4, 0x18 ;  /* 0x0000000408087291 */ /* 0x001fe4000f8ec03f */
[----:B------:R-:W-:-:S04]  /*01f0*/  UIADD3 UR4, -UR5, 0x100000, URZ ;  /* 0x0010000005047890 */ /* 0x000fc8000fffe13f */
[----:B------:R-:W-:Y:S02]  /*0200*/  USHF.L.U32 UR5, UR4, 0xb, URZ ;  /* 0x0000000b04057899 */ /* 0x000fe4000800063f */
[----:B------:R-:W-:Y:S01]  /*0210*/  USHF.L.U32 UR4, UR4, 0x1, URZ ;  /* 0x0000000104047899 */ /* 0x000fe2000800063f */
[----:B------:R-:W0:Y:S11]  /*0220*/  FENCE.VIEW.ASYNC.S ;  /* 0x00000000000073c6 */ /* 0x000e360000000000 */
[----:B0-----:R0:W1:Y:S01]  /*0230*/  SYNCS.EXCH.64 URZ, [UR8], UR4 ;  /* 0x00000004083f75b2 */ /* 0x0010620008000100 */
[----:B------:R0:W2:Y:S01]  /*0240*/  SYNCS.EXCH.64 URZ, [UR8+0x10], UR6 ;  /* 0x00001006083f75b2 */ /* 0x0000a20008000100 */
[----:B------:R0:W3:Y:S01]  /*0250*/  SYNCS.EXCH.64 URZ, [UR8+0x8], UR4 ;  /* 0x00000804083f75b2 */ /* 0x0000e20008000100 */
[----:B------:R0:W4:Y:S01]  /*0260*/  SYNCS.EXCH.64 URZ, [UR8+0x18], UR6 ;  /* 0x00001806083f75b2 */ /* 0x0001220008000100 */
[----:B------:R-:W-:Y:S01]  /*0270*/  NOP ;  /* 0x0000000000007918 */ /* 0x000fe20000000000 */
.L_x_2:
[----:B------:R-:W-:Y:S01]  /*0280*/  SHF.R.S32.HI R9, RZ, 0x1f, R130 ;  /* 0x0000001fff097819 */ /* 0x000fe20000011482 */
[----:B------:R-:W5:Y:S01]  /*0290*/  SHFL.IDX PT, R0, R0, RZ, 0x1f ;  /* 0x00001fff00007589 */ /* 0x000f6200000e0000 */
[----:B0-----:R-:W0:Y:S01]  /*02a0*/  S2UR UR8, SR_CTAID.X ;  /* 0x00000000000879c3 */ /* 0x001e220000002500 */
[----:B------:R-:W-:Y:S02]  /*02b0*/  ELECT P0, URZ, PT ;  /* 0x00000000003f782f */ /* 0x000fe40003800000 */
[----:B------:R-:W-:Y:S01]  /*02c0*/  LEA.HI R9, R9, R130, RZ, 0x7 ;  /* 0x0000008209097211 */ /* 0x000fe200078f38ff */
[----:B------:R-:W1:Y:S01]  /*02d0*/  S2R R4, SR_CTAID.Y ;  /* 0x0000000000047919 */ /* 0x000e620000002600 */
[----:B------:R-:W-:Y:S01]  /*02e0*/  SHF.R.S32.HI R6, RZ, 0x1f, R5 ;  /* 0x0000001fff067819 */ /* 0x000fe20000011405 */
[----:B------:R-:W-:Y:S01]  /*02f0*/  ULDC UR4, c[0x0][0x150] ;  /* 0x0000540000047ab9 */ /* 0x000fe20000000800 */
[----:B------:R-:W-:Y:S01]  /*0300*/  LOP3.LUT R9, R9, 0xffffff80, RZ, 0xc0, !PT ;  /* 0xffffff8009097812 */ /* 0x000fe200078ec0ff */
[----:B------:R-:W-:Y:S01]  /*0310*/  NOP ;  /* 0x0000000000007918 */ /* 0x000fe20000000000 */
[----:B------:R-:W-:Y:S01]  /*0320*/  LEA.HI R6, R6, R5, RZ, 0x2 ;  /* 0x0000000506067211 */ /* 0x000fe200078f10ff */
[----:B------:R-:W2:Y:S01]  /*0330*/  LDC R12, c[0x0][0x144] ;  /* 0x00005100ff0c7b82 */ /* 0x000ea20000000800 */
[----:B------:R-:W-:Y:S01]  /*0340*/  IMAD.MOV.U32 R19, RZ, RZ, 0x1 ;  /* 0x00000001ff137424 */ /* 0x000fe200078e00ff */
[----:B------:R-:W-:Y:S01]  /*0350*/  NOP ;  /* 0x0000000000007918 */ /* 0x000fe20000000000 */
[----:B------:R-:W-:Y:S01]  /*0360*/  IMAD.IADD R8, R130, 0x1, -R9 ;  /* 0x0000000182087824 */ /* 0x000fe200078e0a09 */
[----:B------:R-:W-:-:S02]  /*0370*/  LOP3.LUT R6, R6, 0x3ffffffc, RZ, 0xc0, !PT ;  /* 0x3ffffffc06067812 */ /* 0x000fc400078ec0ff */
[----:B------:R-:W-:Y:S02]  /*0380*/  ISETP.NE.AND P3, PT, R2, RZ, PT ;  /* 0x000000ff0200720c */ /* 0x000fe40003f65270 */
[----:B------:R-:W-:Y:S01]  /*0390*/  SHF.R.S32.HI R9, RZ, 0x1f, R8 ;  /* 0x0000001fff097819 */ /* 0x000fe20000011408 */
[----:B------:R-:W-:Y:S01]  /*03a0*/  IMAD.IADD R6, R5, 0x1, -R6 ;  /* 0x0000000105067824 */ /* 0x000fe200078e0a06 */
[----:B------:R-:W3:Y:S02]  /*03b0*/  LDC R14, c[0x0][0x140] ;  /* 0x00005000ff0e7b82 */ /* 0x000ee40000000800 */
[----:B------:R-:W-:Y:S02]  /*03c0*/  LEA.HI R9, R9, R8, RZ, 0x3 ;  /* 0x0000000809097211 */ /* 0x000fe400078f18ff */
[----:B-----5:R-:W-:Y:S02]  /*03d0*/  ISETP.NE.OR P0, PT, R0, RZ, !P0 ;  /* 0x000000ff0000720c */ /* 0x020fe40004705670 */
[----:B------:R-:W-:-:S02]  /*03e0*/  SHF.R.S32.HI R0, RZ, 0x3, R9 ;  /* 0x00000003ff007819 */ /* 0x000fc40000011409 */
[----:B------:R-:W-:Y:S02]  /*03f0*/  SHF.R.S32.HI R9, RZ, 0x1f, R9 ;  /* 0x0000001fff097819 */ /* 0x000fe40000011409 */
[----:B0-----:R-:W-:Y:S02]  /*0400*/  I2FP.F32.U32 R10, UR8 ;  /* 0x00000008000a7c45 */ /* 0x001fe40008201000 */
[----:B------:R-:W-:-:S03]  /*0410*/  LEA.HI R9, R9, R0, RZ, 0x2 ;  /* 0x0000000009097211 */ /* 0x000fc600078f10ff */
[----:B------:R-:W-:Y:S01]  /*0420*/  FMUL R10, R10, UR4 ;  /* 0x000000040a0a7c20 */ /* 0x000fe20008400000 */
[----:B------:R-:W-:Y:S01]  /*0430*/  LOP3.LUT R9, R9, 0xfffffffc, RZ, 0xc0, !PT ;  /* 0xfffffffc09097812 */ /* 0x000fe200078ec0ff */
[----:B------:R-:W-:Y:S01]  /*0440*/  VOTEU.ALL UP0, P0 ;  /* 0x00000000003f7886 */ /* 0x000fe20000000000 */
[----:B-1----:R-:W-:Y:S01]  /*0450*/  I2FP.F32.U32 R13, R4 ;  /* 0x00000004000d7245 */ /* 0x002fe20000201000 */
[----:B------:R-:W-:Y:S01]  /*0460*/  ULDC UR4, c[0x0][0x154] ;  /* 0x0000550000047ab9 */ /* 0x000fe20000000800 */
[----:B------:R-:W-:Y:S01]  /*0470*/  VOTEU.ALL UP1, P0 ;  /* 0x00000000003f7886 */ /* 0x000fe20000020000 */
[----:B------:R-:W0:Y:S01]  /*0480*/  F2I.U32.TRUNC.NTZ R10, R10 ;  /* 0x0000000a000a7305 */ /* 0x000e22000020f000 */
[----:B------:R-:W-:Y:S01]  /*0490*/  IMAD.IADD R9, R0, 0x1, -R9 ;  /* 0x0000000100097824 */ /* 0x000fe200078e0a09 */
[----:B------:R-:W1:Y:S01]  /*04a0*/  @!UP0 S2UR UR7, SR_CgaCtaId ;  /* 0x00000000000789c3 */ /* 0x000e620000008800 */
[----:B------:R-:W-:Y:S01]  /*04b0*/  FMUL R13, R13, UR4 ;  /* 0x000000040d0d7c20 */ /* 0x000fe20008400000 */
[----:B------:R-:W-:Y:S01]  /*04c0*/  SHF.R.S32.HI R0, RZ, 0x1f, R3 ;  /* 0x0000001fff007819 */ /* 0x000fe20000011403 */
[----:B------:R-:W-:Y:S01]  /*04d0*/  IMAD R22, R6, 0x4, R9 ;  /* 0x0000000406167824 */ /* 0x000fe200078e0209 */
[----:B------:R-:W-:Y:S01]  /*04e0*/  UMOV UR4, 0x20 ;  /* 0x0000002000047882 */ /* 0x000fe20000000000 */
[----:B------:R-:W-:Y:S01]  /*04f0*/  @!UP0 UMOV UR6, 0x400 ;  /* 0x0000040000068882 */ /* 0x000fe20000000000 */
[----:B------:R-:W-:Y:S01]  /*0500*/  LEA.HI R0, R0, R3, RZ, 0x2 ;  /* 0x0000000300007211 */ /* 0x000fe200078f10ff */
[----:B------:R-:W5:Y:S01]  /*0510*/  F2I.U32.TRUNC.NTZ R13, R13 ;  /* 0x0000000d000d7305 */ /* 0x000f62000020f000 */
[----:B------:R-:W-:Y:S01]  /*0520*/  LEA.HI R6, R22, R22, RZ, 0x1 ;  /* 0x0000001616067211 */ /* 0x000fe200078f08ff */
[----:B------:R-:W4:Y:S01]  /*0530*/  LDC R9, c[0x0][0x148] ;  /* 0x00005200ff097b82 */ /* 0x000f220000000800 */
[----:B------:R-:W-:Y:S01]  /*0540*/  LOP3.LUT R0, R0, 0xfffffffc, RZ, 0xc0, !PT ;  /* 0xfffffffc00007812 */ /* 0x000fe200078ec0ff */
[----:B------:R-:W-:-:S04]  /*0550*/  @!UP0 UIADD3 UR4, -UR4, 0x100000, URZ ;  /* 0x0010000004048890 */ /* 0x000fc8000fffe13f */
[----:B------:R-:W-:Y:S02]  /*0560*/  @!UP0 USHF.L.U32 UR5, UR4, 0xb, URZ ;  /* 0x0000000b04058899 */ /* 0x000fe4000800063f */
[----:B------:R-:W-:Y:S01]  /*0570*/  @!UP0 USHF.L.U32 UR4, UR4, 0x1, URZ ;  /* 0x0000000104048899 */ /* 0x000fe2000800063f */
[----:B------:R-:W-:Y:S01]  /*0580*/  LOP3.LUT R11, R6, 0xfffffffe, RZ, 0xc0, !PT ;  /* 0xfffffffe060b7812 */ /* 0x000fe200078ec0ff */
[----:B0-----:R-:W-:Y:S01]  /*0590*/  IMAD.MOV R15, RZ, RZ, -R10 ;  /* 0x000000ffff0f7224 */ /* 0x001fe200078e0a0a */
[----:B---3--:R-:W-:Y:S01]  /*05a0*/  ISETP.EQ.U32.AND P2, PT, R14, 0x1, PT ;  /* 0x000000010e00780c */ /* 0x008fe20003f42070 */
[----:B------:R-:W-:Y:S02]  /*05b0*/  IMAD.IADD R3, R3, 0x1, -R0 ;  /* 0x0000000103037824 */ /* 0x000fe400078e0a00 */
[----:B--2---:R-:W-:Y:S02]  /*05c0*/  IMAD R6, R12, R15, UR8 ;  /* 0x000000080c067e24 */ /* 0x004fe4000f8e020f */
[----:B------:R-:W-:Y:S01]  /*05d0*/  IMAD.IADD R11, R22, 0x1, -R11 ;  /* 0x00000001160b7824 */ /* 0x000fe200078e0a0b */
[----:B------:R-:W-:Y:S01]  /*05e0*/  ISETP.NE.AND P1, PT, R3, 0x3, PT ;  /* 0x000000030300780c */ /* 0x000fe20003f25270 */
[----:B-----5:R-:W-:-:S03]  /*05f0*/  IMAD.MOV R24, RZ, RZ, -R13 ;  /* 0x000000ffff187224 */ /* 0x020fc600078e0a0d */
[----:B------:R-:W-:Y:S01]  /*0600*/  ISETP.NE.AND P4, PT, R11, R6, PT ;  /* 0x000000060b00720c */ /* 0x000fe20003f85270 */
[----:B------:R-:W-:Y:S01]  /*0610*/  IMAD.SHL.U32 R11, R22, 0x4, RZ ;  /* 0x00000004160b7824 */ /* 0x000fe200078e00ff */
[----:B-1----:R-:W-:Y:S01]  /*0620*/  @!UP0 ULEA UR6, UR7, UR6, 0x18 ;  /* 0x0000000607068291 */ /* 0x002fe2000f8ec03f */
[----:B------:R-:W-:Y:S01]  /*0630*/  ISETP.EQ.OR P1, PT, R3, RZ, !P1 ;  /* 0x000000ff0300720c */ /* 0x000fe20004f22670 */
[----:B------:R-:W-:Y:S01]  /*0640*/  VOTEU.ALL UP0, P0 ;  /* 0x00000000003f7886 */ /* 0x000fe20000000000 */
[----:B------:R-:W-:Y:S02]  /*0650*/  LOP3.LUT P0, RZ, R8, 0x7, RZ, 0xc0, !PT ;  /* 0x0000000708ff7812 */ /* 0x000fe4000780c0ff */
[----:B------:R-:W-:Y:S01]  /*0660*/  LOP3.LUT R22, R22, 0xc, R11, 0x78, !PT ;  /* 0x0000000c16167812 */ /* 0x000fe200078e780b */
[----:B----4-:R-:W-:Y:S01]  /*0670*/  IMAD R11, R9, R24, R4 ;  /* 0x00000018090b7224 */ /* 0x010fe200078e0204 */
[----:B------:R-:W-:Y:S02]  /*0680*/  IADD3 R8, R2, -0x1, RZ ;  /* 0xffffffff02087810 */ /* 0x000fe40007ffe0ff */
[----:B------:R-:W-:-:S02]  /*0690*/  ISETP.LT.U32.AND P0, PT, R22, 0x2, !P0 ;  /* 0x000000021600780c */ /* 0x000fc40004701070 */
[----:B------:R-:W-:Y:S01]  /*06a0*/  @P4 LEA.HI R0, R22, R22, RZ, 0x1 ;  /* 0x0000001616004211 */ /* 0x000fe200078f08ff */
[----:B------:R-:W0:Y:S02]  /*06b0*/  FENCE.VIEW.ASYNC.S ;  /* 0x00000000000073c6 */ /* 0x000e240000000000 */
[----:B0-----:R0:W1:Y:S01]  /*06c0*/  @!UP0 SYNCS.EXCH.64 URZ, [UR6+0x30], UR4 ;  /* 0x00003004063f85b2 */ /* 0x0010620008000100 */
[----:B------:R-:W-:Y:S02]  /*06d0*/  ISETP.EQ.AND P1, PT, R2, RZ, P1 ;  /* 0x000000ff0200720c */ /* 0x000fe40000f22270 */
[----:B------:R-:W-:Y:S02]  /*06e0*/  @P4 SHF.R.S32.HI R0, RZ, 0x1, R0 ;  /* 0x00000001ff004819 */ /* 0x000fe40000011400 */
[----:B------:R-:W-:Y:S02]  /*06f0*/  ISETP.GE.U32.AND P6, PT, R8, 0x2, PT ;  /* 0x000000020800780c */ /* 0x000fe40003fc6070 */
[----:B------:R-:W-:-:S02]  /*0700*/  @P4 ISETP.NE.AND P5, PT, R0, R11, PT ;  /* 0x0000000b0000420c */ /* 0x000fc40003fa5270 */
[----:B------:R-:W-:Y:S02]  /*0710*/  SEL R0, RZ, 0x1, !P0 ;  /* 0x00000001ff007807 */ /* 0x000fe40004000000 */
[----:B------:R-:W-:Y:S02]  /*0720*/  @P4 SEL R19, RZ, 0x1, P5 ;  /* 0x00000001ff134807 */ /* 0x000fe40002800000 */
[----:B------:R-:W-:Y:S02]  /*0730*/  SEL R18, RZ, 0x1, !P1 ;  /* 0x00000001ff127807 */ /* 0x000fe40004800000 */
[----:B------:R-:W-:Y:S01]  /*0740*/  LOP3.LUT R19, R19, R0, RZ, 0xc0, !PT ;  /* 0x0000000013137212 */ /* 0x000fe200078ec0ff */
[----:B------:R0:W2:Y:S01]  /*0750*/  @!UP1 SYNCS.EXCH.64 URZ, [UR6+0x38], UR4 ;  /* 0x00003804063f95b2 */ /* 0x0000a20008000100 */
[----:B------:R-:W-:Y:S01]  /*0760*/  LOP3.LUT R0, R130, 0x7f, RZ, 0xc0, !PT ;  /* 0x0000007f82007812 */ /* 0x000fe200078ec0ff */
[----:B------:R-:W-:Y:S01]  /*0770*/  NOP ;  /* 0x0000000000007918 */ /* 0x000fe20000000000 */
[----:B------:R-:W-:Y:S01]  /*0780*/  SEL R18, R18, 0x2, P6 ;  /* 0x0000000212127807 */ /* 0x000fe20003000000 */
[----:B------:R-:W-:Y:S06]  /*0790*/  @!P2 BRA `(.L_x_3) ;  /* 0x000000000008a947 */ /* 0x000fec0003800000 */
[----:B-12---:R-:W-:Y:S01]  /*07a0*/  UCGABAR_ARV ;  /* 0x00000000000079c7 */ /* 0x006fe20008000000 */
[----:B------:R-:W-:Y:S05]  /*07b0*/  BRA `(.L_x_4) ;  /* 0x0000000000047947 */ /* 0x000fea0003800000 */
.L_x_3:
[----:B-12---:R-:W-:Y:S01]  /*07c0*/  NOP ;  /* 0x0000000000007918 */ /* 0x006fe20000000000 */
.L_x_4:
[----:B------:R-:W1:Y:S01]  /*07d0*/  LDC R2, c[0x0][0x65c] ;  /* 0x00019700ff027b82 */ /* 0x000e620000000800 */
[----:B------:R-:W-:Y:S02]  /*07e0*/  IMAD.U32 R10, RZ, RZ, UR8 ;  /* 0x00000008ff0a7e24 */ /* 0x000fe4000f8e00ff */
[----:B------:R-:W-:Y:S01]  /*07f0*/  IMAD.MOV.U32 R11, RZ, RZ, RZ ;  /* 0x000000ffff0b7224 */ /* 0x000fe200078e00ff */
[----:B-1----:R-:W-:-:S04]  /*0800*/  ISETP.NE.AND P1, PT, R2, 0x1, PT ;  /* 0x000000010200780c */ /* 0x002fc80003f25270 */
[----:B------:R-:W-:-:S09]  /*0810*/  P2R R5, PR, RZ, 0x2 ;  /* 0x00000002ff057803 */ /* 0x000fd20000000000 */
[----:B------:R-:W1:Y:S01]  /*0820*/  @P1 LDC R17, c[0x0][0x10] ;  /* 0x00000400ff111b82 */ /* 0x000e620000000800 */
[----:B------:R-:W-:Y:S02]  /*0830*/  @P1 IMAD.MOV.U32 R5, RZ, RZ, RZ ;  /* 0x000000ffff051224 */ /* 0x000fe400078e00ff */
[----:B------:R-:W-:-:S05]  /*0840*/  @P1 IMAD.MOV.U32 R15, RZ, RZ, RZ ;  /* 0x000000ffff0f1224 */ /* 0x000fca00078e00ff */
[----:B------:R-:W2:Y:S01]  /*0850*/  @!P1 LDC R13, c[0x0][0xc] ;  /* 0x00000300ff0d9b82 */ /* 0x000ea20000000800 */
[----:B0-----:R-:W-:Y:S01]  /*0860*/  ULDC UR4, c[0x0][0xc] ;  /* 0x0000030000047ab9 */ /* 0x001fe20000000800 */
[----:B------:R-:W-:Y:S01]  /*0870*/  ULDC UR5, c[0x0][0x10] ;  /* 0x0000040000057ab9 */ /* 0x000fe20000000800 */
[----:B------:R-:W-:Y:S01]  /*0880*/  ULDC UR6, c[0x0][0x14] ;  /* 0x0000050000067ab9 */ /* 0x000fe20000000800 */
[----:B------:R-:W-:-:S04]  /*0890*/  UIMAD.WIDE.U32 UR4, UR4, UR5, URZ ;  /* 0x00000005040472a5 */ /* 0x000fc8000f8e003f */
[----:B------:R-:W-:Y:S02]  /*08a0*/  UIMAD.WIDE.U32 UR38, UR4, UR6, URZ ;  /* 0x00000006042672a5 */ /* 0x000fe4000f8e003f */
[----:B------:R-:W-:-:S04]  /*08b0*/  UIMAD UR41, UR5, UR6, URZ ;  /* 0x00000006052972a4 */ /* 0x000fc8000f8e023f */
[----:B------:R-:W-:Y:S01]  /*08c0*/  UIADD3 UR41, UR39, UR41, URZ ;  /* 0x0000002927297290 */ /* 0x000fe2000fffe03f */
[----:B-1----:R-:W-:-:S04]  /*08d0*/  @P1 IMAD.WIDE.U32 R16, R17, UR8, R4 ;  /* 0x0000000811101c25 */ /* 0x002fc8000f8e0004 */
[----:B------:R-:W-:Y:S02]  /*08e0*/  @P1 IMAD.IADD R17, R17, 0x1, R15 ;  /* 0x0000000111111824 */ /* 0x000fe400078e020f */
[----:B--2---:R-:W-:-:S04]  /*08f0*/  @!P1 IMAD.WIDE.U32 R10, R4, R13, R10 ;  /* 0x0000000d040a9225 */ /* 0x004fc800078e000a */
[----:B------:R-:W-:Y:S02]  /*0900*/  @!P1 IMAD.MOV.U32 R16, RZ, RZ, R10 ;  /* 0x000000ffff109224 */ /* 0x000fe400078e000a */
[----:B------:R-:W-:Y:S01]  /*0910*/  @!P1 IMAD.MOV.U32 R17, RZ, RZ, R11 ;  /* 0x000000ffff119224 */ /* 0x000fe200078e000b */
[----:B------:R-:W-:Y:S06]  /*0920*/  @!P2 BRA `(.L_x_5) ;  /* 0x00000000000ca947 */ /* 0x000fec0003800000 */
[----:B------:R-:W-:Y:S01]  /*0930*/  UCGABAR_WAIT ;  /* 0x0000000000007dc7 */ /* 0x000fe20008000000 */
[----:B------:R-:W-:Y:S01]  /*0940*/  CCTL.IVALL ;  /* 0x00000000ff00798f */ /* 0x000fe20002000000 */
[----:B------:R-:W-:Y:S05]  /*0950*/  BRA `(.L_x_6) ;  /* 0x0000000000047947 */ /* 0x000fea0003800000 */
.L_x_5:
[----:B------:R-:W-:Y:S06]  /*0960*/  BAR.SYNC.DEFER_BLOCKING 0x0 ;  /* 0x0000000000007b1d */ /* 0x000fec0000010000 */
.L_x_6:
[----:B------:R-:W-:Y:S05]  /*0970*/  @!P3 BRA `(.L_x_7) ;  /* 0x0000008800f8b947 */ /* 0x000fea0003800000 */
[----:B------:R-:W-:-:S13]  /*0980*/  ISETP.GT.U32.AND P0, PT, R8, 0x1, PT ;  /* 0x000000010800780c */ /* 0x000fda0003f04070 */
[----:B------:R-:W-:Y:S05]  /*0990*/  @P0 EXIT ;  /* 0x000000000000094d */ /* 0x000fea0003800000 */
[----:B------:R-:W-:Y:S01]  /*09a0*/  ULDC.64 UR4, c[0x0][0x650] ;  /* 0x0001940000047ab9 */ /* 0x000fe20000000a00 */
[----:B------:R-:W-:Y:S01]  /*09b0*/  PRMT R3, RZ, 0x7610, R3 ;  /* 0x00007610ff037816 */ /* 0x000fe20000000003 */
[----:B------:R-:W-:Y:S01]  /*09c0*/  IMAD.MOV.U32 R135, RZ, RZ, -0x1 ;  /* 0xffffffffff877424 */ /* 0x000fe200078e00ff */
[----:B------:R-:W-:Y:S01]  /*09d0*/  ISETP.GE.U32.AND P0, PT, R16, UR4, PT ;  /* 0x0000000410007c0c */ /* 0x000fe2000bf06070 */
[----:B------:R-:W-:Y:S01]  /*09e0*/  IMAD.MOV.U32 R134, RZ, RZ, -0x1 ;  /* 0xffffffffff867424 */ /* 0x000fe200078e00ff */
[----:B------:R-:W-:Y:S02]  /*09f0*/  MOV R23, 0xffffffff ;  /* 0xffffffff00177802 */ /* 0x000fe40000000f00 */
[----:B------:R-:W-:-:S13]  /*0a00*/  ISETP.GE.U32.AND.EX P0, PT, R17, UR5, PT, P0 ;  /* 0x0000000511007c0c */ /* 0x000fda000bf06100 */
[----:B------:R-:W-:Y:S05]  /*0a10*/  @P0 BRA `(.L_x_8) ;  /* 0x00000004002c0947 */ /* 0x000fea0003800000 */
[----:B------:R-:W0:Y:S01]  /*0a20*/  LDC.64 R26, c[0x0][0x628] ;  /* 0x00018a00ff1a7b82 */ /* 0x000e220000000a00 */
[----:B------:R-:W-:Y:S02]  /*0a30*/  IMAD.MOV.U32 R10, RZ, RZ, R16 ;  /* 0x000000ffff0a7224 */ /* 0x000fe400078e0010 */
[----:B------:R-:W-:-:S05]  /*0a40*/  IMAD.MOV.U32 R11, RZ, RZ, R17 ;  /* 0x000000ffff0b7224 */ /* 0x000fca00078e0011 */
[----:B------:R-:W1:Y:S08]  /*0a50*/  LDC R8, c[0x0][0x630] ;  /* 0x00018c00ff087b82 */ /* 0x000e700000000800 */
[----:B------:R-:W2:Y:S01]  /*0a60*/  LDC.64 R28, c[0x0][0x620] ;  /* 0x00018800ff1c7b82 */ /* 0x000ea20000000a00 */
[----:B0-----:R-:W-:-:S04]  /*0a70*/  ISETP.NE.U32.AND P0, PT, R26, RZ, PT ;  /* 0x000000ff1a00720c */ /* 0x001fc80003f05070 */
[----:B------:R-:W-:-:S13]  /*0a80*/  ISETP.NE.AND.EX P0, PT, R27, RZ, PT, P0 ;  /* 0x000000ff1b00720c */ /* 0x000fda0003f05300 */
[----:B-12---:R-:W-:Y:S05]  /*0a90*/  @!P0 BRA `(.L_x_9) ;  /* 0x0000000000288947 */ /* 0x006fea0003800000 */
[----:B------:R-:W0:Y:S02]  /*0aa0*/  LDC R3, c[0x0][0x634] ;  /* 0x00018d00ff037b82 */ /* 0x000e240000000800 */
[----:B0-----:R-:W-:-:S05]  /*0ab0*/  IADD3 R3, P0, R16, R3, RZ ;  /* 0x0000000310037210 */ /* 0x001fca0007f1e0ff */
[----:B------:R-:W-:-:S04]  /*0ac0*/  IMAD.X R21, RZ, RZ, R17, P0 ;  /* 0x000000ffff157224 */ /* 0x000fc800000e0611 */
[----:B------:R-:W-:-:S04]  /*0ad0*/  IMAD.WIDE.U32 R10, R21, R26, RZ ;  /* 0x0000001a150a7225 */ /* 0x000fc800078e00ff */
[----:B------:R-:W-:-:S04]  /*0ae0*/  IMAD.WIDE.U32 R12, P0, R3, R27, R10 ;  /* 0x0000001b030c7225 */ /* 0x000fc8000780000a */
[----:B------:R-:W-:-:S04]  /*0af0*/  IMAD.WIDE.U32 R10, R3, R26, RZ ;  /* 0x0000001a030a7225 */ /* 0x000fc800078e00ff */
[----:B------:R-:W-:Y:S01]  /*0b00*/  IMAD.X R15, RZ, RZ, RZ, P0 ;  /* 0x000000ffff0f7224 */ /* 0x000fe200000e06ff */
[----:B------:R-:W-:Y:S01]  /*0b10*/  IADD3 RZ, P0, R11, R12, RZ ;  /* 0x0000000c0bff7210 */ /* 0x000fe20007f1e0ff */
[----:B------:R-:W-:-:S04]  /*0b20*/  IMAD.MOV.U32 R14, RZ, RZ, R13 ;  /* 0x000000ffff0e7224 */ /* 0x000fc800078e000d */
[----:B------:R-:W-:-:S08]  /*0b30*/  IMAD.WIDE.U32.X R10, R21, R27, R14, P0 ;  /* 0x0000001b150a7225 */ /* 0x000fd000000e040e */
.L_x_9:
[----:B------:R-:W0:Y:S01]  /*0b40*/  LDC.64 R32, c[0x0][0x640] ;  /* 0x00019000ff207b82 */ /* 0x000e220000000a00 */
[--C-:B------:R-:W-:Y:S01]  /*0b50*/  SHF.R.U64 R27, R10, R8, R11.reuse ;  /* 0x000000080a1b7219 */ /* 0x100fe2000000120b */
[----:B------:R-:W-:Y:S01]  /*0b60*/  IMAD R31, R9, R24, R4 ;  /* 0x00000018091f7224 */ /* 0x000fe200078e0204 */
[----:B------:R-:W-:Y:S01]  /*0b70*/  SHF.R.U32.HI R3, RZ, R8, R11 ;  /* 0x00000008ff037219 */ /* 0x000fe2000001160b */
[----:B------:R-:W-:Y:S01]  /*0b80*/  IMAD.MOV.U32 R23, RZ, RZ, 0x1 ;  /* 0x00000001ff177424 */ /* 0x000fe200078e00ff */
[----:B------:R-:W-:-:S03]  /*0b90*/  IADD3 R5, P0, RZ, -R27, RZ ;  /* 0x8000001bff057210 */ /* 0x000fc60007f1e0ff */
[----:B------:R-:W1:Y:S02]  /*0ba0*/  LDC R12, c[0x0][0x618] ;  /* 0x00018600ff0c7b82 */ /* 0x000e640000000800 */
[----:B------:R-:W-:Y:S02]  /*0bb0*/  IMAD.X R3, RZ, RZ, ~R3, P0 ;  /* 0x000000ffff037224 */ /* 0x000fe400000e0e03 */
[----:B------:R-:W-:-:S04]  /*0bc0*/  IMAD.WIDE.U32 R10, R5, R28, R16 ;  /* 0x0000001c050a7225 */ /* 0x000fc800078e0010 */
[----:B------:R-:W2:Y:S01]  /*0bd0*/  LDC R20, c[0x0][0x608] ;  /* 0x00018200ff147b82 */ /* 0x000ea20000000800 */
[----:B------:R-:W-:Y:S02]  /*0be0*/  IMAD R8, R3, R28, RZ ;  /* 0x0000001c03087224 */ /* 0x000fe400078e02ff */
[----:B------:R-:W-:Y:S02]  /*0bf0*/  IMAD.MOV.U32 R3, RZ, RZ, -0x1 ;  /* 0xffffffffff037424 */ /* 0x000fe400078e00ff */
[----:B------:R-:W-:-:S03]  /*0c00*/  IMAD R5, R5, R29, R8 ;  /* 0x0000001d05057224 */ /* 0x000fc600078e0208 */
[----:B------:R-:W3:Y:S01]  /*0c10*/  LDC R30, c[0x0][0x658] ;  /* 0x00019600ff1e7b82 */ /* 0x000ee20000000800 */
[----:B------:R-:W-:Y:S01]  /*0c20*/  IMAD.IADD R5, R11, 0x1, R5 ;  /* 0x000000010b057824 */ /* 0x000fe200078e0205 */
[----:B0-----:R-:W-:-:S04]  /*0c30*/  ISETP.NE.U32.AND P0, PT, R32, RZ, PT ;  /* 0x000000ff2000720c */ /* 0x001fc80003f05070 */
[----:B------:R-:W-:Y:S02]  /*0c40*/  ISETP.NE.AND.EX P0, PT, R33, RZ, PT, P0 ;  /* 0x000000ff2100720c */ /* 0x000fe40003f05300 */
[----:B------:R-:W0:Y:S01]  /*0c50*/  LDC R26, c[0x0][0x600] ;  /* 0x00018000ff1a7b82 */ /* 0x000e220000000800 */
[-CC-:B-1----:R-:W-:Y:S02]  /*0c60*/  SHF.R.U64 R14, R10, R12.reuse, R5.reuse ;  /* 0x0000000c0a0e7219 */ /* 0x182fe40000001205 */
[----:B------:R-:W-:-:S05]  /*0c70*/  SHF.R.U32.HI R5, RZ, R12, R5 ;  /* 0x0000000cff057219 */ /* 0x000fca0000011605 */
[----:B------:R-:W1:Y:S01]  /*0c80*/  LDC R15, c[0x0][0x648] ;  /* 0x00019200ff0f7b82 */ /* 0x000e620000000800 */
[-CC-:B--2---:R-:W-:Y:S02]  /*0c90*/  SHF.R.U64 R29, R14, R20.reuse, R5.reuse ;  /* 0x000000140e1d7219 */ /* 0x184fe40000001205 */
[----:B------:R-:W-:-:S05]  /*0ca0*/  SHF.R.U32.HI R5, RZ, R20, R5 ;  /* 0x00000014ff057219 */ /* 0x000fca0000011605 */
[----:B------:R-:W2:Y:S01]  /*0cb0*/  LDC R21, c[0x0][0x638] ;  /* 0x00018e00ff157b82 */ /* 0x000ea20000000800 */
[-C--:B---3--:R-:W-:Y:S02]  /*0cc0*/  SHF.L.U32 R3, R3, R30.reuse, RZ ;  /* 0x0000001e03037219 */ /* 0x088fe400000006ff */
[-CC-:B------:R-:W-:Y:S02]  /*0cd0*/  SHF.R.U64 R20, R29, R30.reuse, R5.reuse ;  /* 0x0000001e1d147219 */ /* 0x180fe40000001205 */
[----:B------:R-:W-:Y:S02]  /*0ce0*/  SHF.R.U32.HI R5, RZ, R30, R5 ;  /* 0x0000001eff057219 */ /* 0x000fe40000011605 */
[----:B------:R-:W-:Y:S01]  /*0cf0*/  LOP3.LUT R12, RZ, R3, RZ, 0x33, !PT ;  /* 0x00000003ff0c7212 */ /* 0x000fe200078e33ff */
[----:B------:R-:W3:Y:S01]  /*0d00*/  LDC R25, c[0x0][0x610] ;  /* 0x00018400ff197b82 */ /* 0x000ee20000000800 */
[----:B------:R-:W-:Y:S01]  /*0d10*/  MOV R4, R20 ;  /* 0x0000001400047202 */ /* 0x000fe20000000f00 */
[----:B------:R-:W-:Y:S06]  /*0d20*/  @!P0 BRA `(.L_x_10) ;  /* 0x0000000000288947 */ /* 0x000fec0003800000 */
[----:B------:R-:W4:Y:S02]  /*0d30*/  LDC R3, c[0x0][0x64c] ;  /* 0x00019300ff037b82 */ /* 0x000f240000000800 */
[----:B----4-:R-:W-:-:S05]  /*0d40*/  IADD3 R3, P0, R20, R3, RZ ;  /* 0x0000000314037210 */ /* 0x010fca0007f1e0ff */
        /* <DEDUP_REMOVED lines=8> */
.L_x_10:
[----:B-1----:R-:W-:Y:S01]  /*0dd0*/  SHF.R.U64 R4, R4, R15, R5 ;  /* 0x0000000f04047219 */ /* 0x002fe20000001205 */
[----:B0-----:R-:W-:Y:S01]  /*0de0*/  VIADD R5, R26, 0xffffffff ;  /* 0xffffffff1a057836 */ /* 0x001fe20000000000 */
[----:B------:R-:W-:Y:S01]  /*0df0*/  SHF.L.U32 R3, R23, R30, RZ ;  /* 0x0000001e17037219 */ /* 0x000fe200000006ff */
[----:B------:R-:W-:Y:S01]  /*0e00*/  IMAD.MOV.U32 R23, RZ, RZ, R27 ;  /* 0x000000ffff177224 */ /* 0x000fe200078e001b */
[----:B------:R-:W-:Y:S01]  /*0e10*/  LOP3.LUT R12, R29, R12, RZ, 0xc0, !PT ;  /* 0x0000000c1d0c7212 */ /* 0x000fe200078ec0ff */
[----:B------:R-:W-:Y:S01]  /*0e20*/  IMAD.MOV R8, RZ, RZ, -R4 ;  /* 0x000000ffff087224 */ /* 0x000fe200078e0a04 */
[----:B------:R-:W-:Y:S02]  /*0e30*/  SEL R6, R6, R31, !P1 ;  /* 0x0000001f06067207 */ /* 0x000fe40004800000 */
[----:B------:R-:W-:Y:S01]  /*0e40*/  LOP3.LUT R5, R14, R5, RZ, 0xc0, !PT ;  /* 0x000000050e057212 */ /* 0x000fe200078ec0ff */
[----:B------:R-:W-:Y:S02]  /*0e50*/  IMAD R9, R3, R4, R12 ;  /* 0x0000000403097224 */ /* 0x000fe400078e020c */
[----:B--2---:R-:W-:-:S02]  /*0e60*/  IMAD R3, R8, R21, R20 ;  /* 0x0000001508037224 */ /* 0x004fc400078e0214 */
[----:B---3--:R-:W-:Y:S02]  /*0e70*/  IMAD R6, R9, R25, R6 ;  /* 0x0000001909067224 */ /* 0x008fe400078e0206 */
[----:B------:R-:W-:Y:S02]  /*0e80*/  IMAD R135, R3, R26, R5 ;  /* 0x0000001a03877224 */ /* 0x000fe400078e0205 */
[----:B------:R-:W-:-:S03]  /*0e90*/  IMAD.MOV.U32 R4, RZ, RZ, 0x1 ;  /* 0x00000001ff047424 */ /* 0x000fc600078e00ff */
[----:B------:R-:W-:Y:S02]  /*0ea0*/  SEL R134, R135, R6, !P1 ;  /* 0x0000000687867207 */ /* 0x000fe40004800000 */
[----:B------:R-:W-:Y:S02]  /*0eb0*/  PRMT R3, R4, 0x7610, R3 ;  /* 0x0000761004037816 */ /* 0x000fe40000000003 */
[----:B------:R-:W-:-:S07]  /*0ec0*/  SEL R135, R6, R135, !P1 ;  /* 0x0000008706877207 */ /* 0x000fce0004800000 */
.L_x_8:
[----:B------:R-:W-:-:S08]  /*0ed0*/  NOP ;  /* 0x0000000000007918 */ /* 0x000fd00000000000 */
[----:B------:R-:W0:Y:S02]  /*0ee0*/  USETMAXREG.TRY_ALLOC.CTAPOOL UP0, 0xe8 ;  /* 0x000000e8000079c8 */ /* 0x000e240008000600 */
[----:B0-----:R-:W-:-:S13]  /*0ef0*/  PLOP3.LUT P0, PT, PT, PT, UP0, 0x80, 0x0 ;  /* 0x000000000000781c */ /* 0x001fda0003f0f008 */
[----:B------:R-:W-:Y:S05]  /*0f00*/  @!P0 BRA `(.L_x_8) ;  /* 0xfffffffc00f08947 */ /* 0x000fea000383ffff */
[----:B------:R-:W-:Y:S01]  /*0f10*/  ULDC.64 UR4, c[0x0][0x598] ;  /* 0x0001660000047ab9 */ /* 0x000fe20000000a00 */
[----:B------:R-:W-:Y:S01]  /*0f20*/  ULDC.64 UR36, c[0x0][0x208] ;  /* 0x0000820000247ab9 */ /* 0x000fe20000000a00 */
[----:B------:R-:W-:-:S04]  /*0f30*/  ISETP.NE.U32.AND P0, PT, RZ, UR4, PT ;  /* 0x00000004ff007c0c */ /* 0x000fc8000bf05070 */
[----:B------:R-:W-:-:S13]  /*0f40*/  ISETP.NE.AND.EX P0, PT, RZ, UR5, PT, P0 ;  /* 0x00000005ff007c0c */ /* 0x000fda000bf05300 */
[----:B------:R-:W-:Y:S05]  /*0f50*/  @!P0 BRA `(.L_x_11) ;  /* 0x00000000001c8947 */ /* 0x000fea0003800000 */
[----:B------:R-:W0:Y:S02]  /*0f60*/  LDC.64 R4, c[0x0][0x598] ;  /* 0x00016600ff047b82 */ /* 0x000e240000000a00 */
[----:B0-----:R-:W2:Y:S02]  /*0f70*/  LDG.E.64 R4, desc[UR36][R4.64] ;  /* 0x0000002404047981 */ /* 0x001ea4000c1e1b00 */
[----:B--2---:R-:W-:-:S04]  /*0f80*/  ISETP.NE.U32.AND P0, PT, R4, RZ, PT ;  /* 0x000000ff0400720c */ /* 0x004fc80003f05070 */
[----:B------:R-:W-:-:S13]  /*0f90*/  ISETP.NE.AND.EX P0, PT, R5, RZ, PT, P0 ;  /* 0x000000ff0500720c */ /* 0x000fda0003f05300 */
[----:B------:R-:W-:Y:S05]  /*0fa0*/  @!P0 BRA `(.L_x_11) ;  /* 0x0000000000088947 */ /* 0x000fea0003800000 */
[----:B------:R0:W5:Y:S01]  /*0fb0*/  LD.E R122, desc[UR36][R4.64] ;  /* 0x00000024047a7980 */ /* 0x000162000c101900 */
[----:B------:R-:W-:Y:S05]  /*0fc0*/  BRA `(.L_x_12) ;  /* 0x0000000000247947 */ /* 0x000fea0003800000 */
.L_x_11:
[----:B------:R-:W-:Y:S02]  /*0fd0*/  ULDC.64 UR4, c[0x0][0x588] ;  /* 0x0001620000047ab9 */ /* 0x000fe40000000a00 */
[----:B------:R-:W-:-:S04]  /*0fe0*/  ISETP.NE.U32.AND P0, PT, RZ, UR4, PT ;  /* 0x00000004ff007c0c */ /* 0x000fc8000bf05070 */
[----:B------:R-:W-:-:S13]  /*0ff0*/  ISETP.NE.AND.EX P0, PT, RZ, UR5, PT, P0 ;  /* 0x00000005ff007c0c */ /* 0x000fda000bf05300 */
[----:B------:R-:W-:Y:S05]  /*1000*/  @!P0 BRA `(.L_x_13) ;  /* 0x00000000000c8947 */ /* 0x000fea0003800000 */
[----:B------:R-:W0:Y:S02]  /*1010*/  LDC.64 R122, c[0x0][0x588] ;  /* 0x00016200ff7a7b82 */ /* 0x000e240000000a00 */
[----:B0-----:R1:W5:Y:S01]  /*1020*/  LDG.E R122, desc[UR36][R122.64] ;  /* 0x000000247a7a7981 */ /* 0x001362000c1e1900 */
[----:B------:R-:W-:Y:S05]  /*1030*/  BRA `(.L_x_12) ;  /* 0x0000000000087947 */ /* 0x000fea0003800000 */
.L_x_13:
[----:B------:R-:W-:Y:S02]  /*1040*/  ULDC UR4, c[0x0][0x580] ;  /* 0x0001600000047ab9 */ /* 0x000fe40000000800 */
[----:B------:R-:W-:-:S07]  /*1050*/  IMAD.U32 R122, RZ, RZ, UR4 ;  /* 0x00000004ff7a7e24 */ /* 0x000fce000f8e00ff */
.L_x_12:
[----:B------:R-:W-:Y:S02]  /*1060*/  ULDC.64 UR4, c[0x0][0x5a0] ;  /* 0x0001680000047ab9 */ /* 0x000fe40000000a00 */
[----:B------:R-:W-:-:S04]  /*1070*/  ISETP.NE.U32.AND P0, PT, RZ, UR4, PT ;  /* 0x00000004ff007c0c */ /* 0x000fc8000bf05070 */
[----:B------:R-:W-:-:S13]  /*1080*/  ISETP.NE.AND.EX P0, PT, RZ, UR5, PT, P0 ;  /* 0x00000005ff007c0c */ /* 0x000fda000bf05300 */
[----:B------:R-:W-:Y:S05]  /*1090*/  @!P0 BRA `(.L_x_14) ;  /* 0x00000000001c8947 */ /* 0x000fea0003800000 */
[----:B0-----:R-:W0:Y:S02]  /*10a0*/  LDC.64 R4, c[0x0][0x5a0] ;  /* 0x00016800ff047b82 */ /* 0x001e240000000a00 */
[----:B0-----:R-:W2:Y:S02]  /*10b0*/  LDG.E.64 R4, desc[UR36][R4.64] ;  /* 0x0000002404047981 */ /* 0x001ea4000c1e1b00 */
[----:B--2---:R-:W-:-:S04]  /*10c0*/  ISETP.NE.U32.AND P0, PT, R4, RZ, PT ;  /* 0x000000ff0400720c */ /* 0x004fc80003f05070 */
[----:B------:R-:W-:-:S13]  /*10d0*/  ISETP.NE.AND.EX P0, PT, R5, RZ, PT, P0 ;  /* 0x000000ff0500720c */ /* 0x000fda0003f05300 */
[----:B------:R-:W-:Y:S05]  /*10e0*/  @!P0 BRA `(.L_x_14) ;  /* 0x0000000000088947 */ /* 0x000fea0003800000 */
[----:B-1----:R0:W5:Y:S01]  /*10f0*/  LD.E R123, desc[UR36][R4.64] ;  /* 0x00000024047b7980 */ /* 0x002162000c101900 */
[----:B------:R-:W-:Y:S05]  /*1100*/  BRA `(.L_x_15) ;  /* 0x0000000000247947 */ /* 0x000fea0003800000 */
.L_x_14:
[----:B------:R-:W-:Y:S02]  /*1110*/  ULDC.64 UR4, c[0x0][0x590] ;  /* 0x0001640000047ab9 */ /* 0x000fe40000000a00 */
[----:B------:R-:W-:-:S04]  /*1120*/  ISETP.NE.U32.AND P0, PT, RZ, UR4, PT ;  /* 0x00000004ff007c0c */ /* 0x000fc8000bf05070 */
[----:B------:R-:W-:-:S13]  /*1130*/  ISETP.NE.AND.EX P0, PT, RZ, UR5, PT, P0 ;  /* 0x00000005ff007c0c */ /* 0x000fda000bf05300 */
[----:B------:R-:W-:Y:S05]  /*1140*/  @!P0 BRA `(.L_x_16) ;  /* 0x00000000000c8947 */ /* 0x000fea0003800000 */
[----:B0-----:R-:W1:Y:S02]  /*1150*/  LDC.64 R4, c[0x0][0x590] ;  /* 0x00016400ff047b82 */ /* 0x001e640000000a00 */
[----:B-1----:R1:W5:Y:S01]  /*1160*/  LDG.E R123, desc[UR36][R4.64] ;  /* 0x00000024047b7981 */ /* 0x002362000c1e1900 */
[----:B------:R-:W-:Y:S05]  /*1170*/  BRA `(.L_x_15) ;  /* 0x0000000000087947 */ /* 0x000fea0003800000 */
.L_x_16:
[----:B------:R-:W-:Y:S02]  /*1180*/  ULDC UR4, c[0x0][0x584] ;  /* 0x0001610000047ab9 */ /* 0x000fe40000000800 */
[----:B-1----:R-:W-:-:S07]  /*1190*/  IMAD.U32 R123, RZ, RZ, UR4 ;  /* 0x00000004ff7b7e24 */ /* 0x002fce000f8e00ff */
.L_x_15:
[----:B------:R-:W-:-:S13]  /*11a0*/  LOP3.LUT P0, RZ, R3, 0xff, RZ, 0xc0, !PT ;  /* 0x000000ff03ff7812 */ /* 0x000fda000780c0ff */
[----:B------:R-:W-:Y:S05]  /*11b0*/  @!P0 EXIT ;  /* 0x000000000000894d */ /* 0x000fea0003800000 */
[----:B------:R-:W2:Y:S01]  /*11c0*/  LDC R128, c[0x0][0x658] ;  /* 0x00019600ff807b82 */ /* 0x000ea20000000800 */
[----:B------:R-:W-:Y:S01]  /*11d0*/  ULDC.64 UR6, c[0x0][0x288] ;  /* 0x0000a20000067ab9 */ /* 0x000fe20000000a00 */
[----:B------:R-:W-:Y:S01]  /*11e0*/  LOP3.LUT R7, R7, 0x1, RZ, 0xc0, !PT ;  /* 0x0000000107077812 */ /* 0x000fe200078ec0ff */
[----:B------:R-:W-:Y:S01]  /*11f0*/  UIADD3 UR4, UR7, 0x7f, URZ ;  /* 0x0000007f07047890 */ /* 0x000fe2000fffe03f */
[----:B------:R-:W-:Y:S01]  /*1200*/  SHF.R.U32.HI R3, RZ, 0x2, R130 ;  /* 0x00000002ff037819 */ /* 0x000fe20000011682 */
[----:B01----:R-:W-:Y:S01]  /*1210*/  IMAD.MOV.U32 R5, RZ, RZ, 0x1 ;  /* 0x00000001ff057424 */ /* 0x003fe200078e00ff */
[----:B------:R-:W-:Y:S01]  /*1220*/  SHF.R.U32.HI R0, RZ, 0x1, R0 ;  /* 0x00000001ff007819 */ /* 0x000fe20000011600 */
[----:B------:R-:W-:Y:S01]  /*1230*/  USHF.R.S32.HI UR5, URZ, 0x1f, UR4 ;  /* 0x0000001f3f057899 */ /* 0x000fe20008011404 */
[----:B------:R-:W0:Y:S01]  /*1240*/  LDC.64 R124, c[0x0][0x5c8] ;  /* 0x00017200ff7c7b82 */ /* 0x000e220000000a00 */
[----:B------:R-:W-:Y:S01]  /*1250*/  MOV R4, UR6 ;  /* 0x0000000600047c02 */ /* 0x000fe20008000f00 */
[----:B------:R-:W-:Y:S01]  /*1260*/  IMAD.SHL.U32 R120, R7, 0x40, RZ ;  /* 0x0000004007787824 */ /* 0x000fe200078e00ff */
[----:B------:R-:W-:Y:S01]  /*1270*/  LOP3.LUT R129, R130, 0x3, RZ, 0xc0, !PT ;  /* 0x0000000382817812 */ /* 0x000fe200078ec0ff */
[----:B------:R-:W-:Y:S01]  /*1280*/  ULEA.HI UR5, UR5, UR4, URZ, 0x7 ;  /* 0x0000000405057291 */ /* 0x000fe2000f8f383f */
[----:B------:R-:W-:Y:S01]  /*1290*/  LOP3.LUT R3, R3, 0x7, RZ, 0xc0, !PT ;  /* 0x0000000703037812 */ /* 0x000fe200078ec0ff */
[----:B------:R-:W-:Y:S01]  /*12a0*/  IMAD.MOV.U32 R121, RZ, RZ, RZ ;  /* 0x000000ffff797224 */ /* 0x000fe200078e00ff */
[----:B------:R-:W-:Y:S01]  /*12b0*/  LOP3.LUT R0, R0, 0x30, RZ, 0xc0, !PT ;  /* 0x0000003000007812 */ /* 0x000fe200078ec0ff */
[----:B------:R-:W-:Y:S01]  /*12c0*/  IMAD R129, R129, -0x2, R4 ;  /* 0xfffffffe81817824 */ /* 0x000fe200078e0204 */
[--C-:B------:R-:W-:Y:S01]  /*12d0*/  LOP3.LUT R120, R120, 0x40, R3.reuse, 0xe2, !PT ;  /* 0x0000004078787812 */ /* 0x100fe200078ee203 */
[----:B------:R-:W-:Y:S01]  /*12e0*/  USHF.R.S32.HI UR43, URZ, 0x7, UR5 ;  /* 0x000000073f2b7899 */ /* 0x000fe20008011405 */
[-C--:B------:R-:W-:Y:S01]  /*12f0*/  IADD3 R4, RZ, -R0.reuse, -R3 ;  /* 0x80000000ff047210 */ /* 0x080fe20007ffe803 */
[----:B------:R-:W-:Y:S01]  /*1300*/  IMAD.MOV.U32 R3, RZ, RZ, -0x1 ;  /* 0xffffffffff037424 */ /* 0x000fe200078e00ff */
[----:B------:R-:W-:Y:S01]  /*1310*/  LOP3.LUT R131, R130, 0x80, RZ, 0xc0, !PT ;  /* 0x0000008082837812 */ /* 0x000fe200078ec0ff */
[----:B------:R-:W-:Y:S01]  /*1320*/  UISETP.LT.AND UP0, UPT, UR43, 0x1, UPT ;  /* 0x000000012b00788c */ /* 0x000fe2000bf01270 */
[----:B------:R-:W-:Y:S01]  /*1330*/  LOP3.LUT R120, R120, R0, RZ, 0xfc, !PT ;  /* 0x0000000078787212 */ /* 0x000fe200078efcff */
[----:B------:R-:W-:Y:S01]  /*1340*/  IMAD R4, R7, -0x40, R4 ;  /* 0xffffffc007047824 */ /* 0x000fe200078e0204 */
[-C--:B--2---:R-:W-:Y:S01]  /*1350*/  SHF.L.U32 R3, R3, R128.reuse, RZ ;  /* 0x0000008003037219 */ /* 0x084fe200000006ff */
[----:B------:R-:W-:Y:S01]  /*1360*/  ULDC UR4, c[0x0][0x284] ;  /* 0x0000a10000047ab9 */ /* 0x000fe20000000800 */
[----:B------:R-:W-:Y:S01]  /*1370*/  USEL UR44, UR43, 0x1, UP0 ;  /* 0x000000012b2c7887 */ /* 0x000fe20008000000 */
[----:B------:R-:W-:Y:S01]  /*1380*/  SHF.L.U32 R128, R5, R128, RZ ;  /* 0x0000008005807219 */ /* 0x000fe200000006ff */
[----:B------:R-:W-:Y:S01]  /*1390*/  IMAD.SHL.U32 R130, R130, 0x2, RZ ;  /* 0x0000000282827824 */ /* 0x000fe200078e00ff */
[----:B------:R-:W-:Y:S01]  /*13a0*/  LOP3.LUT R148, R18, 0x1, RZ, 0xfc, !PT ;  /* 0x0000000112947812 */ /* 0x000fe200078efcff */
[----:B------:R-:W-:Y:S01]  /*13b0*/  VIADD R133, R4, UR4 ;  /* 0x0000000404857c36 */ /* 0x000fe20008000000 */
[C-C-:B0-----:R-:W-:Y:S01]  /*13c0*/  SHF.L.U64.HI R126, R124.reuse, 0x7, R125.reuse ;  /* 0x000000077c7e7819 */ /* 0x141fe2000001027d */
[----:B------:R-:W-:Y:S01]  /*13d0*/  UIADD3 UR44, UR43, -UR44, URZ ;  /* 0x8000002c2b2c7290 */ /* 0x000fe2000fffe03f */
[C---:B------:R-:W-:Y:S01]  /*13e0*/  SHF.L.U64.HI R127, R124.reuse, 0x3, R125 ;  /* 0x000000037c7f7819 */ /* 0x040fe2000001027d */
[C---:B------:R-:W-:Y:S01]  /*13f0*/  IMAD.SHL.U32 R125, R124.reuse, 0x80, RZ ;  /* 0x000000807c7d7824 */ /* 0x040fe200078e00ff */
[----:B------:R-:W-:Y:S01]  /*1400*/  SHF.R.U32.HI R131, RZ, 0x7, R131 ;  /* 0x00000007ff837819 */ /* 0x000fe20000011683 */
[----:B------:R-:W-:Y:S01]  /*1410*/  IMAD.SHL.U32 R124, R124, 0x8, RZ ;  /* 0x000000087c7c7824 */ /* 0x000fe200078e00ff */
[----:B------:R-:W-:Y:S01]  /*1420*/  LOP3.LUT R132, RZ, R3, RZ, 0x33, !PT ;  /* 0x00000003ff847212 */ /* 0x000fe200078e33ff */
[----:B------:R-:W-:Y:S01]  /*1430*/  UMOV UR40, URZ ;  /* 0x0000003f00287c82 */ /* 0x000fe20008000000 */
[----:B------:R-:W-:-:S05]  /*1440*/  UMOV UR42, URZ ;  /* 0x0000003f002a7c82 */ /* 0x000fca0008000000 */
.L_x_226:
[----:B0-----:R-:W0:Y:S01]  /*1450*/  SHFL.IDX PT, R0, R131, RZ, 0x1f ;  /* 0x00001fff83007589 */ /* 0x001e2200000e0000 */
[----:B-1----:R-:W1:Y:S01]  /*1460*/  S2UR UR7, SR_CgaCtaId ;  /* 0x00000000000779c3 */ /* 0x002e620000008800 */
[----:B------:R-:W-:Y:S01]  /*1470*/  UMOV UR6, 0x400 ;  /* 0x0000040000067882 */ /* 0x000fe20000000000 */
[----:B0-----:R-:W-:Y:S01]  /*1480*/  R2UR UR4, R0 ;  /* 0x00000000000472ca */ /* 0x001fe200000e0000 */
[----:B-1----:R-:W-:-:S12]  /*1490*/  ULEA UR6, UR7, UR6, 0x18 ;  /* 0x0000000607067291 */ /* 0x002fd8000f8ec03f */
[----:B------:R-:W-:-:S04]  /*14a0*/  ULEA.HI UR5, UR4, UR4, URZ, 0x1 ;  /* 0x0000000404057291 */ /* 0x000fc8000f8f083f */
[----:B------:R-:W-:-:S04]  /*14b0*/  ULOP3.LUT UR5, UR5, 0x7fffe, URZ, 0xc0, !UPT ;  /* 0x0007fffe05057892 */ /* 0x000fc8000f8ec03f */
[----:B------:R-:W-:-:S03]  /*14c0*/  UIADD3 UR5, UR4, -UR5, URZ ;  /* 0x8000000504057290 */ /* 0x000fc6000fffe03f */
[----:B------:R-:W-:Y:S01]  /*14d0*/  ULDC UR4, c[0x0][0x28c] ;  /* 0x0000a30000047ab9 */ /* 0x000fe20000000800 */
[----:B------:R-:W-:Y:S01]  /*14e0*/  ULEA UR5, UR5, UR6, 0xd ;  /* 0x0000000605057291 */ /* 0x000fe2000f8e683f */
[----:B------:R-:W-:-:S03]  /*14f0*/  ISETP.LT.AND P0, PT, RZ, UR4, PT ;  /* 0x00000004ff007c0c */ /* 0x000fc6000bf01270 */
[----:B------:R-:W-:-:S04]  /*1500*/  UIADD3 UR5, UR5, 0x100, URZ ;  /* 0x0000010005057890 */ /* 0x000fc8000fffe03f */
[----:B------:R-:W-:-:S04]  /*1510*/  USHF.R.U32.HI UR5, URZ, 0x4, UR5 ;  /* 0x000000043f057899 */ /* 0x000fc80008011605 */
[----:B------:R-:W-:-:S04]  /*1520*/  ULOP3.LUT UR5, UR5, 0x3fff, URZ, 0xc0, !UPT ;  /* 0x00003fff05057892 */ /* 0x000fc8000f8ec03f */
[----:B------:R-:W-:Y:S01]  /*1530*/  ULOP3.LUT UR45, UR5, 0x10000, URZ, 0xfc, !UPT ;  /* 0x00010000052d7892 */ /* 0x000fe2000f8efc3f */
[----:B--2345:R-:W-:Y:S11]  /*1540*/  @P0 BRA `(.L_x_17) ;  /* 0x0000000000400947 */ /* 0x03cff60003800000 */
[----:B------:R-:W-:Y:S01]  /*1550*/  MOV R0, 0x0 ;  /* 0x0000000000007802 */ /* 0x000fe20000000f00 */
[----:B------:R-:W-:Y:S01]  /*1560*/  ULDC.64 UR4, c[0x4][0x68] ;  /* 0x01001a0000047ab9 */ /* 0x000fe20000000a00 */
[----:B------:R-:W-:Y:S01]  /*1570*/  ULDC.64 UR6, c[0x4][0x8] ;  /* 0x0100020000067ab9 */ /* 0x000fe20000000a00 */
[----:B------:R-:W-:Y:S01]  /*1580*/  IMAD.U32 R4, RZ, RZ, UR4 ;  /* 0x00000004ff047e24 */ /* 0x000fe2000f8e00ff */
[----:B------:R0:W1:Y:S01]  /*1590*/  LDC.64 R14, c[0x4][R0] ;  /* 0x01000000000e7b82 */ /* 0x0000620000000a00 */
[----:B------:R-:W-:Y:S01]  /*15a0*/  MOV R5, UR5 ;  /* 0x0000000500057c02 */ /* 0x000fe20008000f00 */
[----:B------:R-:W-:Y:S01]  /*15b0*/  ULDC.64 UR4, c[0x4][0x70] ;  /* 0x01001c0000047ab9 */ /* 0x000fe20000000a00 */
[----:B------:R-:W-:Y:S02]  /*15c0*/  IMAD.U32 R10, RZ, RZ, UR6 ;  /* 0x00000006ff0a7e24 */ /* 0x000fe4000f8e00ff */
[----:B------:R-:W-:Y:S02]  /*15d0*/  IMAD.U32 R6, RZ, RZ, UR4 ;  /* 0x00000004ff067e24 */ /* 0x000fe4000f8e00ff */
[----:B------:R-:W-:-:S02]  /*15e0*/  IMAD.U32 R7, RZ, RZ, UR5 ;  /* 0x00000005ff077e24 */ /* 0x000fc4000f8e00ff */
[----:B------:R-:W-:Y:S02]  /*15f0*/  IMAD.U32 R11, RZ, RZ, UR7 ;  /* 0x00000007ff0b7e24 */ /* 0x000fe4000f8e00ff */
[----:B------:R-:W-:Y:S02]  /*1600*/  IMAD.MOV.U32 R8, RZ, RZ, 0x1e1 ;  /* 0x000001e1ff087424 */ /* 0x000fe400078e00ff */
[----:B------:R-:W-:Y:S02]  /*1610*/  IMAD.MOV.U32 R12, RZ, RZ, 0x1 ;  /* 0x00000001ff0c7424 */ /* 0x000fe400078e00ff */
[----:B0-----:R-:W-:-:S07]  /*1620*/  IMAD.MOV.U32 R13, RZ, RZ, RZ ;  /* 0x000000ffff0d7224 */ /* 0x001fce00078e00ff */
[----:B------:R-:W-:-:S07]  /*1630*/  LEPC R20, `(.L_x_17) ;  /* 0x000000001014794e */ /* 0x000fce0000000000 */
[----:B-1---5:R-:W-:Y:S05]  /*1640*/  CALL.ABS.NOINC R14 ;  /* 0x000000000e007343 */ /* 0x022fea0003c00000 */
.L_x_17:
[----:B------:R-:W-:-:S13]  /*1650*/  ISETP.NE.AND P0, PT, R148, 0x3, PT ;  /* 0x000000039400780c */ /* 0x000fda0003f05270 */
[----:B------:R-:W-:Y:S05]  /*1660*/  @!P0 BRA `(.L_x_18) ;  /* 0x0000000000048947 */ /* 0x000fea0003800000 */
[----:B------:R-:W-:Y:S01]  /*1670*/  BPT.TRAP 0x1 ;  /* 0x000000040000795c */ /* 0x000fe20000300000 */
.L_x_18:
[----:B------:R-:W0:Y:S01]  /*1680*/  S2UR UR5, SR_CgaCtaId ;  /* 0x00000000000579c3 */ /* 0x000e220000008800 */
[----:B------:R-:W-:Y:S01]  /*1690*/  UMOV UR4, 0x400 ;  /* 0x0000040000047882 */ /* 0x000fe20000000000 */
[----:B------:R-:W-:Y:S02]  /*16a0*/  IMAD.U32 R0, RZ, RZ, UR40 ;  /* 0x00000028ff007e24 */ /* 0x000fe4000f8e00ff */
[----:B------:R-:W-:-:S03]  /*16b0*/  IMAD.U32 R3, RZ, RZ, UR42 ;  /* 0x0000002aff037e24 */ /* 0x000fc6000f8e00ff */
[----:B------:R-:W-:Y:S01]  /*16c0*/  SHF.L.U32 R0, R0, 0x1f, RZ ;  /* 0x0000001f00007819 */ /* 0x000fe200000006ff */
[----:B0-----:R-:W-:-:S06]  /*16d0*/  ULEA UR4, UR5, UR4, 0x18 ;  /* 0x0000000405047291 */ /* 0x001fcc000f8ec03f */
[----:B------:R-:W-:-:S05]  /*16e0*/  MOV R6, UR4 ;  /* 0x0000000400067c02 */ /* 0x000fca0008000f00 */
[----:B------:R-:W-:-:S04]  /*16f0*/  IMAD R3, R3, 0x8, R6 ;  /* 0x0000000803037824 */ /* 0x000fc800078e0206 */
[----:B------:R0:W1:Y:S01]  /*1700*/  SYNCS.PHASECHK.TRANS64.TRYWAIT P1, [R3+URZ], R0 ;  /* 0x00000000030075a7 */ /* 0x000062000802017f */
[----:B------:R-:W-:Y:S05]  /*1710*/  @!P0 BRA `(.L_x_19) ;  /* 0x0000000000048947 */ /* 0x000fea0003800000 */
[----:B------:R-:W-:Y:S01]  /*1720*/  BPT.TRAP 0x1 ;  /* 0x000000040000795c */ /* 0x000fe20000300000 */
.L_x_19:
[----:B------:R-:W-:-:S05]  /*1730*/  IMAD.U32 R4, RZ, RZ, UR44 ;  /* 0x0000002cff047e24 */ /* 0x000fca000f8e00ff */
[----:B------:R-:W-:Y:S01]  /*1740*/  ISETP.GE.AND P2, PT, R4, 0x1, PT ;  /* 0x000000010400780c */ /* 0x000fe20003f46270 */
[----:B-1----:R-:W-:-:S12]  /*1750*/  @P1 BRA `(.L_x_20) ;  /* 0x0000000000081947 */ /* 0x002fd80003800000 */
[----:B------:R-:W1:Y:S02]  /*1760*/  SYNCS.PHASECHK.TRANS64.TRYWAIT P1, [R3+URZ], R0 ;  /* 0x00000000030075a7 */ /* 0x000e64000802017f */
[----:B-1----:R-:W-:Y:S05]  /*1770*/  @!P1 BRA `(.L_x_21) ;  /* 0x0000009000ac9947 */ /* 0x002fea0003800000 */
.L_x_20:
[----:B------:R-:W-:Y:S05]  /*1780*/  WARPSYNC.ALL ;  /* 0x0000000000007948 */ /* 0x000fea0003800000 */
[----:B------:R-:W-:Y:S01]  /*1790*/  R2UR UR4, R6 ;  /* 0x00000000060472ca */ /* 0x000fe200000e0000 */
[----:B------:R-:W-:Y:S01]  /*17a0*/  ULEA UR8, UR42, UR45, 0xc ;  /* 0x0000002d2a087291 */ /* 0x000fe2000f8e603f */
[----:B------:R-:W-:Y:S01]  /*17b0*/  WARPGROUP.ARRIVE ;  /* 0x00000000000079c5 */ /* 0x000fe20000000000 */
[----:B------:R-:W-:Y:S01]  /*17c0*/  UMOV UR9, 0x40000040 ;  /* 0x4000004000097882 */ /* 0x000fe20000000000 */
[----:B------:R-:W-:Y:S01]  /*17d0*/  UMOV UR11, 0x40000040 ;  /* 0x40000040000b7882 */ /* 0x000fe20000000000 */
[----:B------:R-:W-:Y:S01]  /*17e0*/  UIADD3 UR12, UR8, 0x400, URZ ;  /* 0x00000400080c7890 */ /* 0x000fe2000fffe03f */
[----:B------:R-:W-:Y:S01]  /*17f0*/  UMOV UR15, UR11 ;  /* 0x0000000b000f7c82 */ /* 0x000fe20008000000 */
[----:B------:R-:W-:-:S06]  /*1800*/  UMOV UR13, 0x40000040 ;  /* 0x40000040000d7882 */ /* 0x000fcc0000000000 */
[----:B------:R-:W-:-:S04]  /*1810*/  UIADD3 UR4, UR4, 0x20100, URZ ;  /* 0x0002010004047890 */ /* 0x000fc8000fffe03f */
[----:B------:R-:W-:-:S04]  /*1820*/  USHF.R.U32.HI UR4, URZ, 0x4, UR4 ;  /* 0x000000043f047899 */ /* 0x000fc80008011604 */
[----:B------:R-:W-:-:S04]  /*1830*/  ULOP3.LUT UR4, UR4, 0x3fff, URZ, 0xc0, !UPT ;  /* 0x00003fff04047892 */ /* 0x000fc8000f8ec03f */
[----:B------:R-:W-:-:S04]  /*1840*/  ULOP3.LUT UR4, UR4, 0x10000, URZ, 0xfc, !UPT ;  /* 0x0001000004047892 */ /* 0x000fc8000f8efc3f */
[----:B------:R-:W-:-:S07]  /*1850*/  UIMAD UR6, UR42, 0x600, UR4 ;  /* 0x000006002a0678a4 */ /* 0x000fce000f8e0204 */
[----:B------:R-:W-:Y:S02]  /*1860*/  UMOV UR10, UR6 ;  /* 0x00000006000a7c82 */ /* 0x000fe40008000000 */
[----:B------:R-:W-:Y:S01]  /*1870*/  HGMMA.64x96x16.F32 R72, gdesc[UR8], RZ, !UPT, gsb0 ;  /* 0x01600000084879f0 */ /* 0x000fe2000c0008ff */
[----:B------:R-:W-:Y:S02]  /*1880*/  UMOV UR14, UR10 ;  /* 0x0000000a000e7c82 */ /* 0x000fe40008000000 */
[----:B------:R-:W-:Y:S02]  /*1890*/  WARPGROUP.DEPBAR.LE gsb0, 0x0 ;  /* 0x00008000000079c5 */ /* 0x000fe40000010000 */
[----:B------:R-:W-:-:S06]  /*18a0*/  WARPGROUP.ARRIVE ;  /* 0x00000000000079c5 */ /* 0x000fcc0000000000 */
[----:B------:R-:W-:Y:S01]  /*18b0*/  HGMMA.64x96x16.F32 R24, gdesc[UR12], RZ, !UPT, gsb0 ;  /* 0x016000000c1879f0 */ /* 0x000fe2000c0008ff */
[----:B------:R-:W-:Y:S02]  /*18c0*/  UIADD3 UR12, UR8, 0x2, URZ ;  /* 0x00000002080c7890 */ /* 0x000fe4000fffe03f */
[----:B------:R-:W-:Y:S01]  /*18d0*/  UIADD3 UR14, UR6, 0x2, URZ ;  /* 0x00000002060e7890 */ /* 0x000fe2000fffe03f */
[----:B------:R-:W-:Y:S01]  /*18e0*/  UMOV UR13, 0x40000040 ;  /* 0x40000040000d7882 */ /* 0x000fe20000000000 */
[----:B------:R-:W-:Y:S01]  /*18f0*/  UMOV UR15, 0x40000040 ;  /* 0x40000040000f7882 */ /* 0x000fe20000000000 */
[----:B------:R-:W-:Y:S02]  /*1900*/  WARPGROUP.DEPBAR.LE gsb0, 0x0 ;  /* 0x00008000000079c5 */ /* 0x000fe40000010000 */
[----:B------:R-:W-:-:S06]  /*1910*/  WARPGROUP.ARRIVE ;  /* 0x00000000000079c5 */ /* 0x000fcc0000000000 */
[----:B------:R-:W-:Y:S01]  /*1920*/  HGMMA.64x96x16.F32 R72, gdesc[UR12], R72, gsb0 ;  /* 0x016000000c4879f0 */ /* 0x000fe20008000848 */
[----:B------:R-:W-:Y:S01]  /*1930*/  UIADD3 UR12, UR8, 0x402, URZ ;  /* 0x00000402080c7890 */ /* 0x000fe2000fffe03f */
[----:B------:R-:W-:Y:S01]  /*1940*/  UMOV UR13, 0x40000040 ;  /* 0x40000040000d7882 */ /* 0x000fe20000000000 */
[----:B------:R-:W-:Y:S02]  /*1950*/  WARPGROUP.DEPBAR.LE gsb0, 0x0 ;  /* 0x00008000000079c5 */ /* 0x000fe40000010000 */
[----:B------:R-:W-:-:S06]  /*1960*/  WARPGROUP.ARRIVE ;  /* 0x00000000000079c5 */ /* 0x000fcc0000000000 */
[----:B------:R-:W-:Y:S01]  /*1970*/  HGMMA.64x96x16.F32 R24, gdesc[UR12], R24, gsb0 ;  /* 0x016000000c1879f0 */ /* 0x000fe20008000818 */
        /* <DEDUP_REMOVED lines=71> */
[----:B------:R-:W-:Y:S03]  /*1df0*/  HGMMA.64x96x16.F32 R24, gdesc[UR12], R24, gsb0 ;  /* 0x016000000c1879f0 */ /* 0x000fe60008000818 */
[----:B------:R-:W-:Y:S02]  /*1e00*/  WARPGROUP.DEPBAR.LE gsb0, 0x0 ;  /* 0x00008000000079c5 */ /* 0x000fe40000010000 */
[----:B------:R-:W-:Y:S05]  /*1e10*/  @!P2 BRA `(.L_x_22) ;  /* 0x00000008003ca947 */ /* 0x000fea0003800000 */
[----:B------:R-:W-:Y:S01]  /*1e20*/  UIADD3 UR5, UR42, 0x1, URZ ;  /* 0x000000012a057890 */ /* 0x000fe2000fffe03f */
[----:B01----:R-:W-:Y:S02]  /*1e30*/  IMAD.U32 R0, RZ, RZ, UR44 ;  /* 0x0000002cff007e24 */ /* 0x003fe4000f8e00ff */
[----:B------:R-:W-:Y:S01]  /*1e40*/  IMAD.U32 R3, RZ, RZ, UR42 ;  /* 0x0000002aff037e24 */ /* 0x000fe2000f8e00ff */
[----:B------:R-:W-:-:S04]  /*1e50*/  UISETP.NE.AND UP0, UPT, UR5, 0x2, UPT ;  /* 0x000000020500788c */ /* 0x000fc8000bf05270 */
[----:B------:R-:W-:Y:S02]  /*1e60*/  USEL UR6, URZ, 0x1, UP0 ;  /* 0x000000013f067887 */ /* 0x000fe40008000000 */
[----:B------:R-:W-:Y:S02]  /*1e70*/  USEL UR5, UR5, URZ, UP0 ;  /* 0x0000003f05057287 */ /* 0x000fe40008000000 */
[----:B------:R-:W-:-:S06]  /*1e80*/  ULOP3.LUT UR6, UR40, UR6, URZ, 0x3c, !UPT ;  /* 0x0000000628067292 */ /* 0x000fcc000f8e3c3f */
[----:B------:R-:W-:-:S07]  /*1e90*/  IMAD.U32 R7, RZ, RZ, UR6 ;  /* 0x00000006ff077e24 */ /* 0x000fce000f8e00ff */
.L_x_29:
[----:B------:R-:W-:Y:S05]  /*1ea0*/  @!P0 BRA `(.L_x_23) ;  /* 0x0000000000048947 */ /* 0x000fea0003800000 */
[----:B------:R-:W-:Y:S01]  /*1eb0*/  BPT.TRAP 0x1 ;  /* 0x000000040000795c */ /* 0x000fe20000300000 */
.L_x_23:
[----:B------:R-:W0:Y:S01]  /*1ec0*/  S2UR UR7, SR_CgaCtaId ;  /* 0x00000000000779c3 */ /* 0x000e220000008800 */
[----:B------:R-:W-:Y:S01]  /*1ed0*/  UMOV UR6, 0x400 ;  /* 0x0000040000067882 */ /* 0x000fe20000000000 */
[----:B------:R-:W-:Y:S01]  /*1ee0*/  IMAD.U32 R5, RZ, RZ, UR5 ;  /* 0x00000005ff057e24 */ /* 0x000fe2000f8e00ff */
[----:B------:R-:W-:Y:S01]  /*1ef0*/  SHF.L.U32 R4, R7, 0x1f, RZ ;  /* 0x0000001f07047819 */ /* 0x000fe200000006ff */
[----:B0-----:R-:W-:-:S06]  /*1f00*/  ULEA UR6, UR7, UR6, 0x18 ;  /* 0x0000000607067291 */ /* 0x001fcc000f8ec03f */
[----:B------:R-:W-:-:S04]  /*1f10*/  IMAD.U32 R6, RZ, RZ, UR6 ;  /* 0x00000006ff067e24 */ /* 0x000fc8000f8e00ff */
[----:B------:R-:W-:-:S04]  /*1f20*/  IMAD R5, R5, 0x8, R6 ;  /* 0x0000000805057824 */ /* 0x000fc800078e0206 */
[----:B------:R0:W1:Y:S01]  /*1f30*/  SYNCS.PHASECHK.TRANS64.TRYWAIT P1, [R5+URZ], R4 ;  /* 0x00000004050075a7 */ /* 0x000062000802017f */
[----:B------:R-:W-:Y:S05]  /*1f40*/  @!P0 BRA `(.L_x_24) ;  /* 0x0000000000048947 */ /* 0x000fea0003800000 */
[----:B------:R-:W-:Y:S01]  /*1f50*/  BPT.TRAP 0x1 ;  /* 0x000000040000795c */ /* 0x000fe20000300000 */
.L_x_24:
[----:B-1----:R-:W-:Y:S05]  /*1f60*/  @P1 BRA `(.L_x_25) ;  /* 0x0000000000081947 */ /* 0x002fea0003800000 */
[----:B------:R-:W1:Y:S02]  /*1f70*/  SYNCS.PHASECHK.TRANS64.TRYWAIT P1, [R5+URZ], R4 ;  /* 0x00000004050075a7 */ /* 0x000e64000802017f */
[----:B-1----:R-:W-:Y:S05]  /*1f80*/  @!P1 BRA `(.L_x_26) ;  /* 0x0000008800bc9947 */ /* 0x002fea0003800000 */
.L_x_25:
[----:B------:R-:W-:Y:S01]  /*1f90*/  ULEA UR8, UR5, UR45, 0xc ;  /* 0x0000002d05087291 */ /* 0x000fe2000f8e603f */
[----:B------:R-:W-:Y:S01]  /*1fa0*/  WARPGROUP.ARRIVE ;  /* 0x00000000000079c5 */ /* 0x000fe20000000000 */
[----:B------:R-:W-:Y:S01]  /*1fb0*/  UIMAD UR6, UR5, 0x600, UR4 ;  /* 0x00000600050678a4 */ /* 0x000fe2000f8e0204 */
[----:B------:R-:W-:Y:S01]  /*1fc0*/  UMOV UR9, 0x40000040 ;  /* 0x4000004000097882 */ /* 0x000fe20000000000 */
[----:B------:R-:W-:Y:S01]  /*1fd0*/  UMOV UR11, 0x40000040 ;  /* 0x40000040000b7882 */ /* 0x000fe20000000000 */
[----:B------:R-:W-:Y:S01]  /*1fe0*/  UIADD3 UR12, UR8, 0x400, URZ ;  /* 0x00000400080c7890 */ /* 0x000fe2000fffe03f */
[----:B------:R-:W-:-:S03]  /*1ff0*/  UMOV UR15, UR11 ;  /* 0x0000000b000f7c82 */ /* 0x000fc60008000000 */
[----:B------:R-:W-:Y:S01]  /*2000*/  UMOV UR10, UR6 ;  /* 0x00000006000a7c82 */ /* 0x000fe20008000000 */
[----:B------:R-:W-:Y:S01]  /*2010*/  UMOV UR13, 0x40000040 ;  /* 0x40000040000d7882 */ /* 0x000fe20000000000 */
[----:B------:R-:W-:Y:S01]  /*2020*/  HGMMA.64x96x16.F32 R72, gdesc[UR8], R72, gsb0 ;  /* 0x01600000084879f0 */ /* 0x000fe20008000848 */
[----:B------:R-:W-:Y:S02]  /*2030*/  UMOV UR14, UR10 ;  /* 0x0000000a000e7c82 */ /* 0x000fe40008000000 */
        /* <DEDUP_REMOVED lines=89> */
[----:B------:R-:W-:Y:S01]  /*25d0*/  BPT.TRAP 0x1 ;  /* 0x000000040000795c */ /* 0x000fe20000300000 */
.L_x_27:
[----:B------:R-:W-:-:S13]  /*25e0*/  ISETP.NE.AND P1, PT, R19, RZ, PT ;  /* 0x000000ff1300720c */ /* 0x000fda0003f25270 */
[----:B01----:R-:W-:-:S05]  /*25f0*/  @P1 IMAD R4, R3, 0x8, R6 ;  /* 0x0000000803041824 */ /* 0x003fca00078e0206 */
[----:B------:R-:W-:-:S04]  /*2600*/  @P1 IADD3 R5, R4, 0x10, RZ ;  /* 0x0000001004051810 */ /* 0x000fc80007ffe0ff */
[----:B------:R-:W-:-:S04]  /*2610*/  @P1 PRMT R5, R22, 0x654, R5 ;  /* 0x0000065416051816 */ /* 0x000fc80000000005 */
[----:B------:R0:W-:Y:S01]  /*2620*/  @P1 SYNCS.ARRIVE.TRANS64.RED.A1T0 RZ, [R5+URZ], RZ ;  /* 0x000000ff05ff19a7 */ /* 0x0001e2000810043f */
[----:B------:R-:W-:-:S13]  /*2630*/  ISETP.GT.U32.AND P1, PT, R18, 0x1, PT ;  /* 0x000000011200780c */ /* 0x000fda0003f24070 */
[----:B0-----:R-:W-:Y:S05]  /*2640*/  @P1 BRA `(.L_x_28) ;  /* 0x0000000000041947 */ /* 0x001fea0003800000 */
[----:B------:R-:W-:Y:S01]  /*2650*/  BPT.TRAP 0x1 ;  /* 0x000000040000795c */ /* 0x000fe20000300000 */
.L_x_28:
[----:B------:R-:W-:Y:S01]  /*2660*/  UIADD3 UR5, UR5, 0x1, URZ ;  /* 0x0000000105057890 */ /* 0x000fe2000fffe03f */
[C---:B------:R-:W-:Y:S01]  /*2670*/  ISETP.GT.AND P2, PT, R0.reuse, 0x1, PT ;  /* 0x000000010000780c */ /* 0x040fe20003f44270 */
[----:B------:R-:W-:Y:S02]  /*2680*/  VIADD R3, R3, 0x1 ;  /* 0x0000000103037836 */ /* 0x000fe40000000000 */
[----:B------:R-:W-:Y:S01]  /*2690*/  UISETP.NE.AND UP0, UPT, UR5, 0x2, UPT ;  /* 0x000000020500788c */ /* 0x000fe2000bf05270 */
[----:B------:R-:W-:Y:S02]  /*26a0*/  VIADD R0, R0, 0xffffffff ;  /* 0xffffffff00007836 */ /* 0x000fe40000000000 */
[C---:B------:R-:W-:Y:S01]  /*26b0*/  ISETP.NE.AND P1, PT, R3.reuse, 0x2, PT ;  /* 0x000000020300780c */ /* 0x040fe20003f25270 */
[----:B------:R-:W-:Y:S02]  /*26c0*/  USEL UR6, URZ, 0x1, UP0 ;  /* 0x000000013f067887 */ /* 0x000fe40008000000 */
[----:B------:R-:W-:Y:S01]  /*26d0*/  USEL UR5, UR5, URZ, UP0 ;  /* 0x0000003f05057287 */ /* 0x000fe20008000000 */
[----:B------:R-:W-:-:S03]  /*26e0*/  SEL R3, R3, RZ, P1 ;  /* 0x000000ff03037207 */ /* 0x000fc60000800000 */
[----:B------:R-:W-:Y:S01]  /*26f0*/  LOP3.LUT R7, R7, UR6, RZ, 0x3c, !PT ;  /* 0x0000000607077c12 */ /* 0x000fe2000f8e3cff */
[----:B------:R-:W-:Y:S07]  /*2700*/  @P2 BRA `(.L_x_29) ;  /* 0xfffffff400e42947 */ /* 0x000fee000383ffff */
.L_x_22:
[----:B01----:R-:W0:Y:S02]  /*2710*/  LDC R0, c[0x0][0x28c] ;  /* 0x0000a300ff007b82 */ /* 0x003e240000000800 */
[----:B0-----:R-:W-:-:S13]  /*2720*/  ISETP.GE.AND P1, PT, R0, 0x1, PT ;  /* 0x000000010000780c */ /* 0x001fda0003f26270 */
[----:B------:R-:W-:Y:S05]  /*2730*/  @!P1 BRA `(.L_x_30) ;  /* 0x0000000000389947 */ /* 0x000fea0003800000 */
[----:B------:R-:W-:Y:S05]  /*2740*/  @!P0 BRA `(.L_x_31) ;  /* 0x0000000000048947 */ /* 0x000fea0003800000 */
[----:B------:R-:W-:Y:S01]  /*2750*/  BPT.TRAP 0x1 ;  /* 0x000000040000795c */ /* 0x000fe20000300000 */
.L_x_31:
[----:B------:R-:W-:-:S13]  /*2760*/  ISETP.NE.AND P0, PT, R19, RZ, PT ;  /* 0x000000ff1300720c */ /* 0x000fda0003f05270 */
[----:B------:R-:W-:-:S05]  /*2770*/  VOTEU.ANY UP0, P0 ;  /* 0x00000000003f7886 */ /* 0x000fca0000000100 */
[----:B------:R-:W-:-:S06]  /*2780*/  @UP0 UIADD3 UR4, UR44, UR42, URZ ;  /* 0x0000002a2c040290 */ /* 0x000fcc000fffe03f */
[----:B------:R-:W-:-:S04]  /*2790*/  IMAD.U32 R0, RZ, RZ, UR4 ;  /* 0x00000004ff007e24 */ /* 0x000fc8000f8e00ff */
[----:B------:R-:W-:-:S05]  /*27a0*/  @P0 IMAD.SHL.U32 R0, R0, 0x8, RZ ;  /* 0x0000000800000824 */ /* 0x000fca00078e00ff */
[----:B------:R-:W-:-:S04]  /*27b0*/  @P0 LOP3.LUT R0, R0, 0x8, RZ, 0xc0, !PT ;  /* 0x0000000800000812 */ /* 0x000fc800078ec0ff */
[----:B------:R-:W-:-:S04]  /*27c0*/  @P0 IADD3 R3, R6, 0x10, R0 ;  /* 0x0000001006030810 */ /* 0x000fc80007ffe000 */
[----:B------:R-:W-:-:S04]  /*27d0*/  @P0 PRMT R3, R22, 0x654, R3 ;  /* 0x0000065416030816 */ /* 0x000fc80000000003 */
[----:B------:R0:W-:Y:S01]  /*27e0*/  @P0 SYNCS.ARRIVE.TRANS64.RED.A1T0 RZ, [R3+URZ], RZ ;  /* 0x000000ff03ff09a7 */ /* 0x0001e2000810043f */
[----:B------:R-:W-:-:S13]  /*27f0*/  ISETP.GT.U32.AND P0, PT, R18, 0x1, PT ;  /* 0x000000011200780c */ /* 0x000fda0003f04070 */
[----:B0-----:R-:W-:Y:S05]  /*2800*/  @P0 BRA `(.L_x_30) ;  /* 0x0000000000040947 */ /* 0x001fea0003800000 */
[----:B------:R-:W-:Y:S01]  /*2810*/  BPT.TRAP 0x1 ;  /* 0x000000040000795c */ /* 0x000fe20000300000 */
.L_x_30:
[----:B------:R-:W-:Y:S01]  /*2820*/  UIADD3 UR42, UR43, UR42, URZ ;  /* 0x0000002a2b2a7290 */ /* 0x000fe2000fffe03f */
[----:B------:R-:W-:Y:S01]  /*2830*/  IMAD R134, R134, 0x60, RZ ;  /* 0x0000006086867824 */ /* 0x000fe200078e02ff */
[----:B------:R-:W-:Y:S01]  /*2840*/  ULDC UR10, c[0x0][0x288] ;  /* 0x0000a200000a7ab9 */ /* 0x000fe20000000800 */
[----:B------:R-:W-:Y:S01]  /*2850*/  SHF.R.S32.HI R15, RZ, 0x1f, R23 ;  /* 0x0000001fff0f7819 */ /* 0x000fe20000011417 */
[----:B------:R-:W-:Y:S01]  /*2860*/  USHF.R.U32.HI UR4, URZ, 0x1, UR42 ;  /* 0x000000013f047899 */ /* 0x000fe2000801162a */
[----:B------:R-:W-:Y:S01]  /*2870*/  IMAD.SHL.U32 R138, R135, 0x100, RZ ;  /* 0x00000100878a7824 */ /* 0x000fe200078e00ff */
[C---:B------:R-:W-:Y:S01]  /*2880*/  LOP3.LUT R4, R134.reuse, 0x6, R130, 0xf8, !PT ;  /* 0x0000000686047812 */ /* 0x040fe200078ef882 */
[----:B------:R-:W-:Y:S01]  /*2890*/  ULDC.64 UR6, c[0x0][0x5d0] ;  /* 0x0001740000067ab9 */ /* 0x000fe20000000a00 */
[----:B------:R-:W-:Y:S01]  /*28a0*/  ULOP3.LUT UR4, UR4, 0x1, URZ, 0xc0, !UPT ;  /* 0x0000000104047892 */ /* 0x000fe2000f8ec03f */
[----:B------:R-:W-:Y:S01]  /*28b0*/  ISETP.GE.AND P0, PT, R134, UR10, PT ;  /* 0x0000000a86007c0c */ /* 0x000fe2000bf06270 */
[----:B------:R-:W-:Y:S01]  /*28c0*/  ULDC UR11, c[0x0][0x284] ;  /* 0x0000a100000b7ab9 */ /* 0x000fe20000000800 */
[----:B------:R-:W-:Y:S01]  /*28d0*/  SHF.R.S32.HI R5, RZ, 0x1f, R4 ;  /* 0x0000001fff057819 */ /* 0x000fe20000011404 */
[----:B------:R-:W-:Y:S01]  /*28e0*/  IMAD R0, R15, UR6, RZ ;  /* 0x000000060f007c24 */ /* 0x000fe2000f8e02ff */
[----:B------:R-:W-:Y:S01]  /*28f0*/  UISETP.GT.U32.AND UP1, UPT, UR42, 0x1, UPT ;  /* 0x000000012a00788c */ /* 0x000fe2000bf24070 */
[----:B------:R-:W-:Y:S01]  /*2900*/  ISETP.GE.OR P0, PT, R138, UR11, P0 ;  /* 0x0000000b8a007c0c */ /* 0x000fe20008706670 */
[----:B------:R-:W-:Y:S01]  /*2910*/  UISETP.NE.U32.AND UP0, UPT, UR4, 0x1, UPT ;  /* 0x000000010400788c */ /* 0x000fe2000bf05070 */
[C---:B------:R-:W-:Y:S01]  /*2920*/  IMAD R3, R23.reuse, UR7, R0 ;  /* 0x0000000717037c24 */ /* 0x040fe2000f8e0200 */
[----:B------:R-:W-:Y:S01]  /*2930*/  UISETP.LT.U32.AND UP1, UPT, UR43, 0x2, UP1 ;  /* 0x000000022b00788c */ /* 0x000fe20008f21070 */
[----:B------:R-:W-:Y:S01]  /*2940*/  IMAD.WIDE.U32 R6, R23, UR6, R4 ;  /* 0x0000000617067c25 */ /* 0x000fe2000f8e0004 */
[----:B------:R-:W-:Y:S01]  /*2950*/  UISETP.GT.U32.AND UP0, UPT, UR43, 0x1, !UP0 ;  /* 0x000000012b00788c */ /* 0x000fe2000c704070 */
[----:B------:R-:W-:-:S02]  /*2960*/  ULDC.64 UR8, c[0x0][0x5c8] ;  /* 0x0001720000087ab9 */ /* 0x000fc40000000a00 */
[----:B------:R-:W-:Y:S01]  /*2970*/  IMAD.WIDE R8, R135, 0x100, R120 ;  /* 0x0000010087087825 */ /* 0x000fe200078e0278 */
[----:B------:R-:W-:Y:S02]  /*2980*/  USEL UR5, URZ, 0x1, !UP1 ;  /* 0x000000013f057887 */ /* 0x000fe4000c800000 */
[----:B------:R-:W-:Y:S01]  /*2990*/  USEL UR4, URZ, 0x1, !UP0 ;  /* 0x000000013f047887 */ /* 0x000fe2000c000000 */
[----:B------:R-:W-:Y:S01]  /*29a0*/  IMAD.IADD R7, R7, 0x1, R3 ;  /* 0x0000000107077824 */ /* 0x000fe200078e0203 */
[----:B------:R-:W-:Y:S01]  /*29b0*/  ULOP3.LUT UR42, UR42, 0x1, URZ, 0xc0, !UPT ;  /* 0x000000012a2a7892 */ /* 0x000fe2000f8ec03f */
[----:B------:R-:W-:Y:S01]  /*29c0*/  IMAD R3, R9, UR8, RZ ;  /* 0x0000000809037c24 */ /* 0x000fe2000f8e02ff */
[----:B------:R-:W-:Y:S01]  /*29d0*/  ULOP3.LUT UR40, UR4, UR40, UR5, 0x96, !UPT ;  /* 0x0000002804287292 */ /* 0x000fe2000f8e9605 */
[----:B------:R-:W-:-:S04]  /*29e0*/  IMAD.WIDE.U32 R144, R8, UR8, R6 ;  /* 0x0000000808907c25 */ /* 0x000fc8000f8e0006 */
[----:B------:R-:W-:Y:S02]  /*29f0*/  IMAD R11, R8, UR9, R3 ;  /* 0x00000009080b7c24 */ /* 0x000fe4000f8e0203 */
[----:B------:R-:W-:Y:S01]  /*2a00*/  IMAD.MOV.U32 R0, RZ, RZ, -0x1 ;  /* 0xffffffffff007424 */ /* 0x000fe200078e00ff */
[----:B------:R-:W-:Y:S06]  /*2a10*/  @P0 BRA `(.L_x_32) ;  /* 0x00000064004c0947 */ /* 0x000fec0003800000 */
[----:B-----5:R-:W-:Y:S01]  /*2a20*/  FSETP.NEU.AND P1, PT, R123, RZ, PT ;  /* 0x000000ff7b00720b */ /* 0x020fe20003f2d000 */
[----:B------:R-:W-:Y:S01]  /*2a30*/  IMAD.IADD R138, R133, 0x1, -R138 ;  /* 0x00000001858a7824 */ /* 0x000fe200078e0a8a */
[----:B------:R-:W-:Y:S01]  /*2a40*/  BSSY B0, `(.L_x_32) ;  /* 0x0000650000007945 */ /* 0x000fe20003800000 */
[----:B------:R-:W-:Y:S01]  /*2a50*/  IMAD.IADD R3, R129, 0x1, -R134 ;  /* 0x0000000181037824 */ /* 0x000fe200078e0a86 */
[----:B------:R-:W-:Y:S02]  /*2a60*/  IADD3 R147, R145, R11, RZ ;  /* 0x0000000b91937210 */ /* 0x000fe40007ffe0ff */
[----:B------:R-:W-:-:S04]  /*2a70*/  ISETP.GT.AND P3, PT, R138, RZ, PT ;  /* 0x000000ff8a00720c */ /* 0x000fc80003f64270 */
[----:B------:R-:W-:-:S03]  /*2a80*/  ISETP.GT.AND P0, PT, R3, RZ, P3 ;  /* 0x000000ff0300720c */ /* 0x000fc60001f04270 */
[----:B------:R-:W-:Y:S10]  /*2a90*/  @!P1 BRA `(.L_x_33) ;  /* 0x0000004800dc9947 */ /* 0x000ff40003800000 */
[----:B------:R-:W0:Y:S01]  /*2aa0*/  LDC.64 R10, c[0x0][0x5b8] ;  /* 0x00016e00ff0a7b82 */ /* 0x000e220000000a00 */
[----:B------:R-:W-:-:S07]  /*2ab0*/  ULDC.64 UR4, c[0x0][0x5c0] ;  /* 0x0001700000047ab9 */ /* 0x000fce0000000a00 */
[----:B------:R-:W1:Y:S08]  /*2ac0*/  LDC.64 R12, c[0x0][0x5b0] ;  /* 0x00016c00ff0c7b82 */ /* 0x000e700000000a00 */
[----:B------:R-:W2:Y:S01]  /*2ad0*/  LDC.64 R6, c[0x0][0x5a8] ;  /* 0x00016a00ff067b82 */ /* 0x000ea20000000a00 */
[----:B0-----:R-:W-:-:S04]  /*2ae0*/  IMAD R14, R15, R10, RZ ;  /* 0x0000000a0f0e7224 */ /* 0x001fc800078e02ff */
[C---:B------:R-:W-:Y:S02]  /*2af0*/  IMAD R11, R23.reuse, R11, R14 ;  /* 0x0000000b170b7224 */ /* 0x040fe400078e020e */
[----:B------:R-:W-:-:S04]  /*2b00*/  IMAD.WIDE.U32 R14, R23, R10, R4 ;  /* 0x0000000a170e7225 */ /* 0x000fc800078e0004 */
[----:B-1----:R-:W-:Y:S02]  /*2b10*/  IMAD R20, R9, R12, RZ ;  /* 0x0000000c09147224 */ /* 0x002fe400078e02ff */
[----:B------:R-:W-:Y:S02]  /*2b20*/  IMAD.IADD R21, R15, 0x1, R11 ;  /* 0x000000010f157824 */ /* 0x000fe400078e020b */
[----:B------:R-:W-:Y:S02]  /*2b30*/  IMAD R145, R8, R13, R20 ;  /* 0x0000000d08917224 */ /* 0x000fe400078e0214 */
[----:B------:R-:W-:-:S04]  /*2b40*/  IMAD.MOV.U32 R20, RZ, RZ, R14 ;  /* 0x000000ffff147224 */ /* 0x000fc800078e000e */
[----:B------:R-:W-:-:S04]  /*2b50*/  IMAD.WIDE.U32 R134, R8, R12, R20 ;  /* 0x0000000c08867225 */ /* 0x000fc800078e0014 */
[----:B------:R-:W-:Y:S01]  /*2b60*/  IMAD.IADD R135, R135, 0x1, R145 ;  /* 0x0000000187877824 */ /* 0x000fe200078e0291 */
[----:B--2---:R-:W-:-:S04]  /*2b70*/  LEA R136, P1, R134, R6, 0x1 ;  /* 0x0000000686887211 */ /* 0x004fc800078208ff */
[----:B------:R-:W-:-:S05]  /*2b80*/  LEA.HI.X R137, R134, R7, R135, 0x1, P1 ;  /* 0x0000000786897211 */ /* 0x000fca00008f0c87 */
[----:B------:R0:W2:Y:S01]  /*2b90*/  @P0 LDG.E.LTC128B.U16 R139, desc[UR36][R136.64] ;  /* 0x00000024888b0981 */ /* 0x0000a2000c1e1520 */
[----:B------:R-:W-:Y:S01]  /*2ba0*/  IMAD.WIDE.U32 R140, R8, R12, R4 ;  /* 0x0000000c088c7225 */ /* 0x000fe200078e0004 */
[----:B------:R-:W-:Y:S03]  /*2bb0*/  BSSY B1, `(.L_x_34) ;  /* 0x0000012000017945 */ /* 0x000fe60003800000 */
[----:B------:R-:W-:Y:S02]  /*2bc0*/  IMAD.IADD R141, R145, 0x1, R141 ;  /* 0x00000001918d7824 */ /* 0x000fe400078e028d */
[----:B------:R-:W-:-:S04]  /*2bd0*/  IMAD.WIDE.U32 R142, R23, R10, R140 ;  /* 0x0000000a178e7225 */ /* 0x000fc800078e008c */
[----:B0-----:R-:W-:Y:S01]  /*2be0*/  IMAD.SHL.U32 R136, R12, 0x8, RZ ;  /* 0x000000080c887824 */ /* 0x001fe200078e00ff */
[----:B------:R-:W-:Y:S01]  /*2bf0*/  LEA R140, P2, R142, R6, 0x1 ;  /* 0x000000068e8c7211 */ /* 0x000fe200078408ff */
[----:B--2---:R-:W-:-:S05]  /*2c00*/  HADD2.F32 R134, -RZ, R139.H0_H0 ;  /* 0x2000008bff867230 */ /* 0x004fca0000004100 */
[----:B------:R-:W-:Y:S01]  /*2c10*/  FMUL R135, R134, R123 ;  /* 0x0000007b86877220 */ /* 0x000fe20000400000 */
[----:B------:R-:W-:-:S03]  /*2c20*/  LEA R134, P1, R144, UR4, 0x1 ;  /* 0x0000000490867c11 */ /* 0x000fc6000f8208ff */
[----:B------:R-:W-:Y:S01]  /*2c30*/  FFMA R135, R72, R122, R135 ;  /* 0x0000007a48877223 */ /* 0x000fe20000000087 */
[----:B------:R-:W-:-:S04]  /*2c40*/  IMAD.IADD R72, R11, 0x1, R143 ;  /* 0x000000010b487824 */ /* 0x000fc800078e028f */
[----:B------:R-:W-:Y:S02]  /*2c50*/  F2FP.F16.F32.PACK_AB R137, RZ, R135 ;  /* 0x00000087ff89723e */ /* 0x000fe400000000ff */
[----:B------:R-:W-:Y:S02]  /*2c60*/  LEA.HI.X R135, R144, UR5, R147, 0x1, P1 ;  /* 0x0000000590877c11 */ /* 0x000fe400088f0c93 */
[----:B------:R-:W-:Y:S02]  /*2c70*/  ISETP.GT.AND P1, PT, R3, 0x1, P3 ;  /* 0x000000010300780c */ /* 0x000fe40001f24270 */
[----:B------:R-:W-:Y:S01]  /*2c80*/  LEA.HI.X R141, R142, R7, R72, 0x1, P2 ;  /* 0x000000078e8d7211 */ /* 0x000fe200010f0c48 */
[----:B------:R0:W-:Y:S02]  /*2c90*/  @P0 STG.E.U16 desc[UR36][R134.64], R137 ;  /* 0x0000008986000986 */ /* 0x0001e4000c101524 */
[----:B0-----:R-:W-:-:S08]  /*2ca0*/  SHF.L.U64.HI R137, R12, 0x3, R13 ;  /* 0x000000030c897819 */ /* 0x001fd0000001020d */
[----:B------:R-:W-:Y:S05]  /*2cb0*/  @!P1 BRA `(.L_x_35) ;  /* 0x0000000000049947 */ /* 0x000fea0003800000 */
[----:B------:R0:W5:Y:S02]  /*2cc0*/  LDG.E.LTC128B.U16 R139, desc[UR36][R140.64+0x2] ;  /* 0x000002248c8b7981 */ /* 0x000164000c1e1520 */
.L_x_35:
[----:B------:R-:W-:Y:S05]  /*2cd0*/  BSYNC B1 ;  /* 0x0000000000017941 */ /* 0x000fea0003800000 */
.L_x_34:
[----:B-----5:R-:W-:Y:S01]  /*2ce0*/  HADD2.F32 R72, -RZ, R139.H0_H0 ;  /* 0x2000008bff487230 */ /* 0x020fe20000004100 */
[----:B------:R-:W-:Y:S01]  /*2cf0*/  ISETP.GT.AND P0, PT, R138, 0x8, PT ;  /* 0x000000088a00780c */ /* 0x000fe20003f04270 */
[----:B------:R-:W-:Y:S01]  /*2d00*/  IMAD.WIDE.U32 R146, R8, R12, R136 ;  /* 0x0000000c08927225 */ /* 0x000fe200078e0088 */
[----:B------:R-:W-:-:S03]  /*2d10*/  PRMT R149, R139, 0x7610, R149 ;  /* 0x000076108b957816 */ /* 0x000fc60000000095 */
[----:B------:R-:W-:Y:S01]  /*2d20*/  FMUL R72, R72, R123 ;  /* 0x0000007b48487220 */ /* 0x000fe20000400000 */
[----:B------:R-:W-:Y:S01]  /*2d30*/  IMAD.IADD R145, R145, 0x1, R147 ;  /* 0x0000000191917824 */ /* 0x000fe200078e0293 */
[----:B------:R-:W-:Y:S02]  /*2d40*/  ISETP.GT.AND P2, PT, R3, RZ, P0 ;  /* 0x000000ff0300720c */ /* 0x000fe40000744270 */
[----:B------:R-:W-:Y:S01]  /*2d50*/  FFMA R72, R73, R122, R72 ;  /* 0x0000007a49487223 */ /* 0x000fe20000000048 */
[----:B------:R-:W-:-:S04]  /*2d60*/  IADD3 R73, P4, R14, R146, RZ ;  /* 0x000000920e497210 */ /* 0x000fc80007f9e0ff */
[----:B------:R-:W-:Y:S01]  /*2d70*/  F2FP.F16.F32.PACK_AB R72, RZ, R72 ;  /* 0x00000048ff48723e */ /* 0x000fe200000000ff */
[----:B------:R-:W-:Y:S01]  /*2d80*/  IMAD.X R144, R145, 0x1, R21, P4 ;  /* 0x0000000191907824 */ /* 0x000fe200020e0615 */
[C---:B------:R-:W-:Y:S02]  /*2d90*/  LEA R142, P4, R73.reuse, R6, 0x1 ;  /* 0x00000006498e7211 */ /* 0x040fe400078808ff */
[----:B------:R-:W-:Y:S02]  /*2da0*/  PRMT R147, R72, 0x7610, R147 ;  /* 0x0000761048937816 */ /* 0x000fe40000000093 */
[----:B------:R-:W-:-:S03]  /*2db0*/  LEA.HI.X R143, R73, R7, R144, 0x1, P4 ;  /* 0x00000007498f7211 */ /* 0x000fc600020f0c90 */
[----:B------:R1:W-:Y:S04]  /*2dc0*/  @P1 STG.E.U16 desc[UR36][R134.64+0x2], R147 ;  /* 0x0000029386001986 */ /* 0x0003e8000c101524 */
[----:B------:R2:W3:Y:S01]  /*2dd0*/  @P2 LDG.E.LTC128B.U16 R149, desc[UR36][R142.64] ;  /* 0x000000248e952981 */ /* 0x0004e2000c1e1520 */
[----:B------:R-:W-:Y:S01]  /*2de0*/  SHF.L.U32 R139, R124, 0x1, RZ ;  /* 0x000000017c8b7819 */ /* 0x000fe200000006ff */
[----:B------:R-:W-:Y:S01]  /*2df0*/  BSSY B1, `(.L_x_36) ;  /* 0x0000012000017945 */ /* 0x000fe20003800000 */
[----:B------:R-:W-:Y:S02]  /*2e00*/  IADD3 R146, P1, R4, R146, RZ ;  /* 0x0000009204927210 */ /* 0x000fe40007f3e0ff */
[----:B------:R-:W-:-:S03]  /*2e10*/  IADD3 R144, P4, R139, R134, RZ ;  /* 0x000000868b907210 */ /* 0x000fc60007f9e0ff */
[----:B-1----:R-:W-:Y:S01]  /*2e20*/  IMAD.X R147, R5, 0x1, R145, P1 ;  /* 0x0000000105937824 */ /* 0x002fe200008e0691 */
[----:B------:R-:W-:Y:S01]  /*2e30*/  ISETP.GT.AND P1, PT, R3, 0x1, P0 ;  /* 0x000000010300780c */ /* 0x000fe20000724270 */
[----:B------:R-:W-:-:S03]  /*2e40*/  IMAD.WIDE.U32 R146, R23, R10, R146 ;  /* 0x0000000a17927225 */ /* 0x000fc600078e0092 */
[----:B--2---:R-:W-:Y:S01]  /*2e50*/  LEA R142, P5, R146, R6, 0x1 ;  /* 0x00000006928e7211 */ /* 0x004fe200078a08ff */
[----:B---3--:R-:W-:-:S05]  /*2e60*/  HADD2.F32 R72, -RZ, R149.H0_H0 ;  /* 0x20000095ff487230 */ /* 0x008fca0000004100 */
[----:B------:R-:W-:Y:S01]  /*2e70*/  FMUL R73, R72, R123 ;  /* 0x0000007b48497220 */ /* 0x000fe20000400000 */
[----:B------:R-:W-:-:S03]  /*2e80*/  IMAD.IADD R72, R11, 0x1, R147 ;  /* 0x000000010b487824 */ /* 0x000fc600078e0293 */
[----:B------:R-:W-:Y:S01]  /*2e90*/  FFMA R74, R74, R122, R73 ;  /* 0x0000007a4a4a7223 */ /* 0x000fe20000000049 */
[----:B------:R-:W-:Y:S02]  /*2ea0*/  SHF.L.U64.HI R73, R124, 0x1, R127 ;  /* 0x000000017c497819 */ /* 0x000fe4000001027f */
[----:B------:R-:W-:Y:S02]  /*2eb0*/  LEA.HI.X R143, R146, R7, R72, 0x1, P5 ;  /* 0x00000007928f7211 */ /* 0x000fe400028f0c48 */
[----:B------:R-:W-:Y:S01]  /*2ec0*/  F2FP.F16.F32.PACK_AB R74, RZ, R74 ;  /* 0x0000004aff4a723e */ /* 0x000fe200000000ff */
[----:B------:R-:W-:-:S05]  /*2ed0*/  IMAD.X R145, R73, 0x1, R135, P4 ;  /* 0x0000000149917824 */ /* 0x000fca00020e0687 */
[----:B------:R1:W-:Y:S01]  /*2ee0*/  @P2 STG.E.U16 desc[UR36][R144.64], R74 ;  /* 0x0000004a90002986 */ /* 0x0003e2000c101524 */
[----:B------:R-:W-:Y:S05]  /*2ef0*/  @!P1 BRA `(.L_x_37) ;  /* 0x0000000000049947 */ /* 0x000fea0003800000 */
[----:B------:R2:W5:Y:S02]  /*2f00*/  LDG.E.LTC128B.U16 R149, desc[UR36][R142.64+0x2] ;  /* 0x000002248e957981 */ /* 0x000564000c1e1520 */
.L_x_37:
[----:B------:R-:W-:Y:S05]  /*2f10*/  BSYNC B1 ;  /* 0x0000000000017941 */ /* 0x000fea0003800000 */
.L_x_36:
[----:B-----5:R-:W-:Y:S01]  /*2f20*/  HADD2.F32 R72, -RZ, R149.H0_H0 ;  /* 0x20000095ff487230 */ /* 0x020fe20000004100 */
[----:B------:R-:W-:Y:S01]  /*2f30*/  ISETP.GT.AND P2, PT, R3, 0x8, P3 ;  /* 0x000000080300780c */ /* 0x000fe20001f44270 */
[----:B-1----:R-:W-:Y:S01]  /*2f40*/  @P1 IMAD.MOV.U32 R74, RZ, RZ, R144 ;  /* 0x000000ffff4a1224 */ /* 0x002fe200078e0090 */
[----:B------:R-:W-:Y:S02]  /*2f50*/  BSSY B1, `(.L_x_38) ;  /* 0x0000008000017945 */ /* 0x000fe40003800000 */
[----:B------:R-:W-:-:S04]  /*2f60*/  FMUL R72, R72, R123 ;  /* 0x0000007b48487220 */ /* 0x000fc80000400000 */
[----:B------:R-:W-:Y:S01]  /*2f70*/  FFMA R72, R75, R122, R72 ;  /* 0x0000007a4b487223 */ /* 0x000fe20000000048 */
[----:B------:R-:W-:-:S04]  /*2f80*/  @P1 IMAD.MOV.U32 R75, RZ, RZ, R145 ;  /* 0x000000ffff4b1224 */ /* 0x000fc800078e0091 */
[----:B------:R-:W-:-:S05]  /*2f90*/  F2FP.F16.F32.PACK_AB R72, RZ, R72 ;  /* 0x00000048ff48723e */ /* 0x000fca00000000ff */
[----:B------:R1:W-:Y:S01]  /*2fa0*/  @P1 STG.E.U16 desc[UR36][R74.64+0x2], R72 ;  /* 0x000002484a001986 */ /* 0x0003e2000c101524 */
[----:B------:R-:W-:Y:S05]  /*2fb0*/  @!P2 BRA `(.L_x_39) ;  /* 0x000000000004a947 */ /* 0x000fea0003800000 */
[----:B------:R3:W5:Y:S02]  /*2fc0*/  LDG.E.LTC128B.U16 R149, desc[UR36][R140.64+0x10] ;  /* 0x000010248c957981 */ /* 0x000764000c1e1520 */
.L_x_39:
[----:B------:R-:W-:Y:S05]  /*2fd0*/  BSYNC B1 ;  /* 0x0000000000017941 */ /* 0x000fea0003800000 */
.L_x_38:
[----:B-1---5:R-:W-:Y:S01]  /*2fe0*/  HADD2.F32 R72, -RZ, R149.H0_H0 ;  /* 0x20000095ff487230 */ /* 0x022fe20000004100 */
[----:B------:R-:W-:Y:S01]  /*2ff0*/  ISETP.GT.AND P1, PT, R3, 0x9, P3 ;  /* 0x000000090300780c */ /* 0x000fe20001f24270 */
[----:B------:R-:W-:Y:S01]  /*3000*/  @P2 IMAD.MOV.U32 R74, RZ, RZ, R134 ;  /* 0x000000ffff4a2224 */ /* 0x000fe200078e0086 */
[----:B------:R-:W-:Y:S02]  /*3010*/  BSSY B1, `(.L_x_40) ;  /* 0x0000009000017945 */ /* 0x000fe40003800000 */
[----:B------:R-:W-:-:S04]  /*3020*/  FMUL R75, R72, R123 ;  /* 0x0000007b484b7220 */ /* 0x000fc80000400000 */
[----:B------:R-:W-:-:S05]  /*3030*/  FFMA R75, R76, R122, R75 ;  /* 0x0000007a4c4b7223 */ /* 0x000fca000000004b */
[----:B------:R-:W-:-:S04]  /*3040*/  F2FP.F16.F32.PACK_AB R75, RZ, R75 ;  /* 0x0000004bff4b723e */ /* 0x000fc800000000ff */
[----:B------:R-:W-:Y:S01]  /*3050*/  PRMT R72, R75, 0x7610, R72 ;  /* 0x000076104b487816 */ /* 0x000fe20000000048 */
[----:B------:R-:W-:-:S05]  /*3060*/  @P2 IMAD.MOV.U32 R75, RZ, RZ, R135 ;  /* 0x000000ffff4b2224 */ /* 0x000fca00078e0087 */
[----:B------:R1:W-:Y:S01]  /*3070*/  @P2 STG.E.U16 desc[UR36][R74.64+0x10], R72 ;  /* 0x000010484a002986 */ /* 0x0003e2000c101524 */
[----:B------:R-:W-:Y:S05]  /*3080*/  @!P1 BRA `(.L_x_41) ;  /* 0x0000000000049947 */ /* 0x000fea0003800000 */
[----:B------:R4:W5:Y:S02]  /*3090*/  LDG.E.LTC128B.U16 R149, desc[UR36][R140.64+0x12] ;  /* 0x000012248c957981 */ /* 0x000964000c1e1520 */
.L_x_41:
[----:B------:R-:W-:Y:S05]  /*30a0*/  BSYNC B1 ;  /* 0x0000000000017941 */ /* 0x000fea0003800000 */
.L_x_40:
[----:B-1---5:R-:W-:Y:S01]  /*30b0*/  HADD2.F32 R72, -RZ, R149.H0_H0 ;  /* 0x20000095ff487230 */ /* 0x022fe20000004100 */
[----:B------:R-:W-:Y:S01]  /*30c0*/  ISETP.GT.AND P2, PT, R3, 0x8, P0 ;  /* 0x000000080300780c */ /* 0x000fe20000744270 */
[----:B------:R-:W-:Y:S01]  /*30d0*/  @P1 IMAD.MOV.U32 R74, RZ, RZ, R134 ;  /* 0x000000ffff4a1224 */ /* 0x000fe200078e0086 */
[----:B------:R-:W-:Y:S01]  /*30e0*/  BSSY B1, `(.L_x_42) ;  /* 0x0000008000017945 */ /* 0x000fe20003800000 */
[----:B------:R-:W-:Y:S02]  /*30f0*/  @P1 IMAD.MOV.U32 R75, RZ, RZ, R135 ;  /* 0x000000ffff4b1224 */ /* 0x000fe400078e0087 */
[----:B------:R-:W-:-:S04]  /*3100*/  FMUL R72, R72, R123 ;  /* 0x0000007b48487220 */ /* 0x000fc80000400000 */
[----:B------:R-:W-:-:S05]  /*3110*/  FFMA R72, R77, R122, R72 ;  /* 0x0000007a4d487223 */ /* 0x000fca0000000048 */
[----:B------:R-:W-:-:S05]  /*3120*/  F2FP.F16.F32.PACK_AB R72, RZ, R72 ;  /* 0x00000048ff48723e */ /* 0x000fca00000000ff */
[----:B------:R1:W-:Y:S01]  /*3130*/  @P1 STG.E.U16 desc[UR36][R74.64+0x12], R72 ;  /* 0x000012484a001986 */ /* 0x0003e2000c101524 */
[----:B------:R-:W-:Y:S05]  /*3140*/  @!P2 BRA `(.L_x_43) ;  /* 0x000000000004a947 */ /* 0x000fea0003800000 */
[----:B------:R0:W5:Y:S02]  /*3150*/  LDG.E.LTC128B.U16 R149, desc[UR36][R142.64+0x10] ;  /* 0x000010248e957981 */ /* 0x000164000c1e1520 */
.L_x_43:
[----:B------:R-:W-:Y:S05]  /*3160*/  BSYNC B1 ;  /* 0x0000000000017941 */ /* 0x000fea0003800000 */
.L_x_42:
[----:B-1---5:R-:W-:Y:S01]  /*3170*/  HADD2.F32 R72, -RZ, R149.H0_H0 ;  /* 0x20000095ff487230 */ /* 0x022fe20000004100 */
[----:B------:R-:W-:Y:S01]  /*3180*/  ISETP.GT.AND P1, PT, R3, 0x9, P0 ;  /* 0x000000090300780c */ /* 0x000fe20000724270 */
[----:B------:R-:W-:Y:S01]  /*3190*/  @P2 IMAD.MOV.U32 R74, RZ, RZ, R144 ;  /* 0x000000ffff4a2224 */ /* 0x000fe200078e0090 */
[----:B------:R-:W-:Y:S02]  /*31a0*/  BSSY B1, `(.L_x_44) ;  /* 0x0000009000017945 */ /* 0x000fe40003800000 */
[----:B------:R-:W-:-:S04]  /*31b0*/  FMUL R75, R72, R123 ;  /* 0x0000007b484b7220 */ /* 0x000fc80000400000 */
[----:B------:R-:W-:-:S05]  /*31c0*/  FFMA R75, R78, R122, R75 ;  /* 0x0000007a4e4b7223 */ /* 0x000fca000000004b */
[----:B------:R-:W-:-:S04]  /*31d0*/  F2FP.F16.F32.PACK_AB R75, RZ, R75 ;  /* 0x0000004bff4b723e */ /* 0x000fc800000000ff */
[----:B------:R-:W-:Y:S02]  /*31e0*/  PRMT R72, R75, 0x7610, R72 ;  /* 0x000076104b487816 */ /* 0x000fe40000000048 */
[----:B------:R-:W-:-:S05]  /*31f0*/  @P2 MOV R75, R145 ;  /* 0x00000091004b2202 */ /* 0x000fca0000000f00 */
[----:B------:R1:W-:Y:S01]  /*3200*/  @P2 STG.E.U16 desc[UR36][R74.64+0x10], R72 ;  /* 0x000010484a002986 */ /* 0x0003e2000c101524 */
[----:B------:R-:W-:Y:S05]  /*3210*/  @!P1 BRA `(.L_x_45) ;  /* 0x0000000000049947 */ /* 0x000fea0003800000 */
[----:B------:R0:W5:Y:S02]  /*3220*/  LDG.E.LTC128B.U16 R149, desc[UR36][R142.64+0x12] ;  /* 0x000012248e957981 */ /* 0x000164000c1e1520 */
.L_x_45:
[----:B------:R-:W-:Y:S05]  /*3230*/  BSYNC B1 ;  /* 0x0000000000017941 */ /* 0x000fea0003800000 */
.L_x_44:
        /* <DEDUP_REMOVED lines=11> */
.L_x_47:
[----:B------:R-:W-:Y:S05]  /*32f0*/  BSYNC B1 ;  /* 0x0000000000017941 */ /* 0x000fea0003800000 */
.L_x_46:
        /* <DEDUP_REMOVED lines=12> */
.L_x_49:
[----:B------:R-:W-:Y:S05]  /*33c0*/  BSYNC B1 ;  /* 0x0000000000017941 */ /* 0x000fea0003800000 */
.L_x_48:
        /* <DEDUP_REMOVED lines=11> */
.L_x_51:
[----:B------:R-:W-:Y:S05]  /*3480*/  BSYNC B1 ;  /* 0x0000000000017941 */ /* 0x000fea0003800000 */
.L_x_50:
        /* <DEDUP_REMOVED lines=12> */
.L_x_53:
[----:B------:R-:W-:Y:S05]  /*3550*/  BSYNC B1 ;  /* 0x0000000000017941 */ /* 0x000fea0003800000 */
.L_x_52:
[----:B-1---5:R-:W-:Y:S01]  /*3560*/  HADD2.F32 R72, -RZ, R149.H0_H0 ;  /* 0x20000095ff487230 */ /* 0x022fe20000004100 */
[----:B------:R-:W-:Y:S01]  /*3570*/  @P1 MOV R75, R145 ;  /* 0x00000091004b1202 */ /* 0x000fe20000000f00 */
[----:B------:R-:W-:Y:S01]  /*3580*/  @P1 IMAD.MOV.U32 R74, RZ, RZ, R144 ;  /* 0x000000ffff4a1224 */ /* 0x000fe200078e0090 */
[----:B------:R-:W-:Y:S01]  /*3590*/  ISETP.GT.AND P2, PT, R3, 0x18, P3 ;  /* 0x000000180300780c */ /* 0x000fe20001f44270 */
[----:B------:R-:W-:Y:S01]  /*35a0*/  BSSY B1, `(.L_x_54) ;  /* 0x0000007000017945 */ /* 0x000fe20003800000 */
[----:B------:R-:W-:-:S04]  /*35b0*/  FMUL R72, R72, R123 ;  /* 0x0000007b48487220 */ /* 0x000fc80000400000 */
[----:B------:R-:W-:-:S05]  /*35c0*/  FFMA R72, R83, R122, R72 ;  /* 0x0000007a53487223 */ /* 0x000fca0000000048 */
[----:B------:R-:W-:-:S05]  /*35d0*/  F2FP.F16.F32.PACK_AB R72, RZ, R72 ;  /* 0x00000048ff48723e */ /* 0x000fca00000000ff */
[----:B------:R1:W-:Y:S01]  /*35e0*/  @P1 STG.E.U16 desc[UR36][R74.64+0x22], R72 ;  /* 0x000022484a001986 */ /* 0x0003e2000c101524 */
[----:B------:R-:W-:Y:S05]  /*35f0*/  @!P2 BRA `(.L_x_55) ;  /* 0x000000000004a947 */ /* 0x000fea0003800000 */
[----:B------:R0:W5:Y:S02]  /*3600*/  LDG.E.LTC128B.U16 R149, desc[UR36][R140.64+0x30] ;  /* 0x000030248c957981 */ /* 0x000164000c1e1520 */
.L_x_55:
[----:B------:R-:W-:Y:S05]  /*3610*/  BSYNC B1 ;  /* 0x0000000000017941 */ /* 0x000fea0003800000 */
.L_x_54:
        /* <DEDUP_REMOVED lines=12> */
.L_x_57:
[----:B------:R-:W-:Y:S05]  /*36e0*/  BSYNC B1 ;  /* 0x0000000000017941 */ /* 0x000fea0003800000 */
.L_x_56:
        /* <DEDUP_REMOVED lines=11> */
.L_x_59:
[----:B------:R-:W-:Y:S05]  /*37a0*/  BSYNC B1 ;  /* 0x0000000000017941 */ /* 0x000fea0003800000 */
.L_x_58:
        /* <DEDUP_REMOVED lines=12> */
.L_x_61:
[----:B------:R-:W-:Y:S05]  /*3870*/  BSYNC B1 ;  /* 0x0000000000017941 */ /* 0x000fea0003800000 */
.L_x_60:
        /* <DEDUP_REMOVED lines=11> */
.L_x_63:
[----:B------:R-:W-:Y:S05]  /*3930*/  BSYNC B1 ;  /* 0x0000000000017941 */ /* 0x000fea0003800000 */
.L_x_62:
        /* <DEDUP_REMOVED lines=12> */
.L_x_65:
[----:B------:R-:W-:Y:S05]  /*3a00*/  BSYNC B1 ;  /* 0x0000000000017941 */ /* 0x000fea0003800000 */
.L_x_64:
        /* <DEDUP_REMOVED lines=11> */
.L_x_67:
[----:B------:R-:W-:Y:S05]  /*3ac0*/  BSYNC B1 ;  /* 0x0000000000017941 */ /* 0x000fea0003800000 */
.L_x_66:
        /* <DEDUP_REMOVED lines=12> */
.L_x_69:
[----:B------:R-:W-:Y:S05]  /*3b90*/  BSYNC B1 ;  /* 0x0000000000017941 */ /* 0x000fea0003800000 */
.L_x_68:
        /* <DEDUP_REMOVED lines=11> */
.L_x_71:
[----:B------:R-:W-:Y:S05]  /*3c50*/  BSYNC B1 ;  /* 0x0000000000017941 */ /* 0x000fea0003800000 */
.L_x_70:
        /* <DEDUP_REMOVED lines=12> */
.L_x_73:
[----:B------:R-:W-:Y:S05]  /*3d20*/  BSYNC B1 ;  /* 0x0000000000017941 */ /* 0x000fea0003800000 */
.L_x_72:
        /* <DEDUP_REMOVED lines=11> */
.L_x_75:
[----:B------:R-:W-:Y:S05]  /*3de0*/  BSYNC B1 ;  /* 0x0000000000017941 */ /* 0x000fea0003800000 */
.L_x_74:
        /* <DEDUP_REMOVED lines=12> */
.L_x_77:
[----:B------:R-:W-:Y:S05]  /*3eb0*/  BSYNC B1 ;  /* 0x0000000000017941 */ /* 0x000fea0003800000 */
.L_x_76:
        /* <DEDUP_REMOVED lines=11> */
.L_x_79:
[----:B------:R-:W-:Y:S05]  /*3f70*/  BSYNC B1 ;  /* 0x0000000000017941 */ /* 0x000fea0003800000 */
.L_x_78:
        /* <DEDUP_REMOVED lines=12> */
.L_x_81:
[----:B------:R-:W-:Y:S05]  /*4040*/  BSYNC B1 ;  /* 0x0000000000017941 */ /* 0x000fea0003800000 */
.L_x_80:
        /* <DEDUP_REMOVED lines=11> */
.L_x_83:
[----:B------:R-:W-:Y:S05]  /*4100*/  BSYNC B1 ;  /* 0x0000000000017941 */ /* 0x000fea0003800000 */
.L_x_82:
        /* <DEDUP_REMOVED lines=12> */
.L_x_85:
[----:B------:R-:W-:Y:S05]  /*41d0*/  BSYNC B1 ;  /* 0x0000000000017941 */ /* 0x000fea0003800000 */
.L_x_84:
        /* <DEDUP_REMOVED lines=11> */
.L_x_87:
[----:B------:R-:W-:Y:S05]  /*4290*/  BSYNC B1 ;  /* 0x0000000000017941 */ /* 0x000fea0003800000 */
.L_x_86:
        /* <DEDUP_REMOVED lines=12> */
.L_x_89:
[----:B------:R-:W-:Y:S05]  /*4360*/  BSYNC B1 ;  /* 0x0000000000017941 */ /* 0x000fea0003800000 */
.L_x_88:
        /* <DEDUP_REMOVED lines=11> */
.L_x_91:
[----:B------:R-:W-:Y:S05]  /*4420*/  BSYNC B1 ;  /* 0x0000000000017941 */ /* 0x000fea0003800000 */
.L_x_90:
        /* <DEDUP_REMOVED lines=12> */
.L_x_93:
[----:B------:R-:W-:Y:S05]  /*44f0*/  BSYNC B1 ;  /* 0x0000000000017941 */ /* 0x000fea0003800000 */
.L_x_92:
        /* <DEDUP_REMOVED lines=11> */
.L_x_95:
[----:B------:R-:W-:Y:S05]  /*45b0*/  BSYNC B1 ;  /* 0x0000000000017941 */ /* 0x000fea0003800000 */
.L_x_94:
        /* <DEDUP_REMOVED lines=12> */
.L_x_97:
[----:B------:R-:W-:Y:S05]  /*4680*/  BSYNC B1 ;  /* 0x0000000000017941 */ /* 0x000fea0003800000 */
.L_x_96:
        /* <DEDUP_REMOVED lines=11> */
.L_x_99:
[----:B------:R-:W-:Y:S05]  /*4740*/  BSYNC B1 ;  /* 0x0000000000017941 */ /* 0x000fea0003800000 */
.L_x_98:
        /* <DEDUP_REMOVED lines=12> */
.L_x_101:
[----:B------:R-:W-:Y:S05]  /*4810*/  BSYNC B1 ;  /* 0x0000000000017941 */ /* 0x000fea0003800000 */
.L_x_100:
        /* <DEDUP_REMOVED lines=11> */
.L_x_103:
[----:B------:R-:W-:Y:S05]  /*48d0*/  BSYNC B1 ;  /* 0x0000000000017941 */ /* 0x000fea0003800000 */
.L_x_102:
        /* <DEDUP_REMOVED lines=12> */
.L_x_105:
[----:B------:R-:W-:Y:S05]  /*49a0*/  BSYNC B1 ;  /* 0x0000000000017941 */ /* 0x000fea0003800000 */
.L_x_104:
        /* <DEDUP_REMOVED lines=11> */
.L_x_107:
[----:B------:R-:W-:Y:S05]  /*4a60*/  BSYNC B1 ;  /* 0x0000000000017941 */ /* 0x000fea0003800000 */
.L_x_106:
        /* <DEDUP_REMOVED lines=12> */
.L_x_109:
[----:B------:R-:W-:Y:S05]  /*4b30*/  BSYNC B1 ;  /* 0x0000000000017941 */ /* 0x000fea0003800000 */
.L_x_108:
        /* <DEDUP_REMOVED lines=11> */
.L_x_111:
[----:B------:R-:W-:Y:S05]  /*4bf0*/  BSYNC B1 ;  /* 0x0000000000017941 */ /* 0x000fea0003800000 */
.L_x_110:
        /* <DEDUP_REMOVED lines=12> */
.L_x_113:
[----:B------:R-:W-:Y:S05]  /*4cc0*/  BSYNC B1 ;  /* 0x0000000000017941 */ /* 0x000fea0003800000 */
.L_x_112:
        /* <DEDUP_REMOVED lines=11> */
.L_x_115:
[----:B------:R-:W-:Y:S05]  /*4d80*/  BSYNC B1 ;  /* 0x0000000000017941 */ /* 0x000fea0003800000 */
.L_x_114:
        /* <DEDUP_REMOVED lines=12> */
.L_x_117:
[----:B------:R-:W-:Y:S05]  /*4e50*/  BSYNC B1 ;  /* 0x0000000000017941 */ /* 0x000fea0003800000 */
.L_x_116:
        /* <DEDUP_REMOVED lines=11> */
.L_x_119:
[----:B------:R-:W-:Y:S05]  /*4f10*/  BSYNC B1 ;  /* 0x0000000000017941 */ /* 0x000fea0003800000 */
.L_x_118:
        /* <DEDUP_REMOVED lines=12> */
.L_x_121:
[----:B------:R-:W-:Y:S05]  /*4fe0*/  BSYNC B1 ;  /* 0x0000000000017941 */ /* 0x000fea0003800000 */
.L_x_120:
        /* <DEDUP_REMOVED lines=11> */
.L_x_123:
[----:B------:R-:W-:Y:S05]  /*50a0*/  BSYNC B1 ;  /* 0x0000000000017941 */ /* 0x000fea0003800000 */
.L_x_122:
[----:B-1---5:R-:W-:Y:S01]  /*50b0*/  HADD2.F32 R72, -RZ, R149.H0_H0 ;  /* 0x20000095ff487230 */ /* 0x022fe20000004100 */
[----:B------:R-:W-:Y:S01]  /*50c0*/  ISETP.GT.AND P1, PT, R3, 0x59, P0 ;  /* 0x000000590300780c */ /* 0x000fe20000724270 */
[----:B------:R-:W-:Y:S01]  /*50d0*/  @P2 IMAD.MOV.U32 R74, RZ, RZ, R144 ;  /* 0x000000ffff4a2224 */ /* 0x000fe200078e0090 */
[----:B------:R-:W-:Y:S01]  /*50e0*/  BSSY B1, `(.L_x_124) ;  /* 0x000000a000017945 */ /* 0x000fe20003800000 */
[----:B------:R-:W-:Y:S01]  /*50f0*/  IADD3 R81, P0, R8, 0x80, RZ ;  /* 0x0000008008517810 */ /* 0x000fe20007f1e0ff */
        /* <DEDUP_REMOVED lines=8> */
.L_x_125:
[----:B------:R-:W-:Y:S05]  /*5180*/  BSYNC B1 ;  /* 0x0000000000017941 */ /* 0x000fea0003800000 */
.L_x_124:
[----:B-----5:R-:W-:Y:S01]  /*5190*/  HADD2.F32 R8, -RZ, R149.H0_H0 ;  /* 0x20000095ff087230 */ /* 0x020fe20000004100 */
[----:B------:R-:W-:Y:S01]  /*51a0*/  BSSY B1, `(.L_x_126) ;  /* 0x0000011000017945 */ /* 0x000fe20003800000 */
[----:B------:R-:W-:Y:S01]  /*51b0*/  IMAD.X R9, RZ, RZ, R9, P0 ;  /* 0x000000ffff097224 */ /* 0x000fe200000e0609 */
[----:B------:R-:W-:Y:S02]  /*51c0*/  ISETP.GT.AND P0, PT, R138, 0x80, PT ;  /* 0x000000808a00780c */ /* 0x000fe40003f04270 */
[----:B------:R-:W-:Y:S01]  /*51d0*/  FMUL R8, R8, R123 ;  /* 0x0000007b08087220 */ /* 0x000fe20000400000 */
[----:B-1----:R-:W-:Y:S01]  /*51e0*/  IMAD R72, R9, R12, RZ ;  /* 0x0000000c09487224 */ /* 0x002fe200078e02ff */
[----:B------:R-:W-:Y:S02]  /*51f0*/  ISETP.GT.AND P3, PT, R3, RZ, P0 ;  /* 0x000000ff0300720c */ /* 0x000fe40000764270 */
[----:B------:R-:W-:Y:S01]  /*5200*/  FFMA R119, R119, R122, R8 ;  /* 0x0000007a77777223 */ /* 0x000fe20000000008 */
[----:B------:R-:W-:-:S02]  /*5210*/  IMAD R79, R81, R13, R72 ;  /* 0x0000000d514f7224 */ /* 0x000fc400078e0248 */
[----:B------:R-:W-:Y:S02]  /*5220*/  IMAD.WIDE.U32 R8, R81, R12, R20 ;  /* 0x0000000c51087225 */ /* 0x000fe400078e0014 */
[----:B------:R-:W-:Y:S02]  /*5230*/  F2FP.F16.F32.PACK_AB R119, RZ, R119 ;  /* 0x00000077ff77723e */ /* 0x000fe400000000ff */
[----:B------:R-:W-:Y:S01]  /*5240*/  IMAD.IADD R9, R9, 0x1, R79 ;  /* 0x0000000109097824 */ /* 0x000fe200078e024f */
[C---:B------:R-:W-:Y:S02]  /*5250*/  LEA R74, P2, R8.reuse, R6, 0x1 ;  /* 0x00000006084a7211 */ /* 0x040fe400078408ff */
[----:B------:R1:W-:Y:S02]  /*5260*/  @P1 STG.E.U16 desc[UR36][R144.64+0xb2], R119 ;  /* 0x0000b27790001986 */ /* 0x0003e4000c101524 */
[----:B------:R-:W-:Y:S01]  /*5270*/  LEA.HI.X R75, R8, R7, R9, 0x1, P2 ;  /* 0x00000007084b7211 */ /* 0x000fe200010f0c09 */
[----:B------:R-:W-:Y:S01]  /*5280*/  IMAD.WIDE.U32 R8, R81, R12, R4 ;  /* 0x0000000c51087225 */ /* 0x000fe200078e0004 */
[----:B------:R-:W-:Y:S07]  /*5290*/  @!P3 BRA `(.L_x_127) ;  /* 0x000000000004b947 */ /* 0x000fee0003800000 */
[----:B------:R0:W5:Y:S02]  /*52a0*/  LDG.E.LTC128B.U16 R149, desc[UR36][R74.64] ;  /* 0x000000244a957981 */ /* 0x000164000c1e1520 */
.L_x_127:
[----:B------:R-:W-:Y:S05]  /*52b0*/  BSYNC B1 ;  /* 0x0000000000017941 */ /* 0x000fea0003800000 */
.L_x_126:
[----:B-----5:R-:W-:Y:S01]  /*52c0*/  HADD2.F32 R72, -RZ, R149.H0_H0 ;  /* 0x20000095ff487230 */ /* 0x020fe20000004100 */
[----:B0-----:R-:W-:Y:S01]  /*52d0*/  LEA R74, P1, R125, R134, 0x1 ;  /* 0x000000867d4a7211 */ /* 0x001fe200078208ff */
[----:B------:R-:W-:Y:S01]  /*52e0*/  IMAD.IADD R9, R79, 0x1, R9 ;  /* 0x000000014f097824 */ /* 0x000fe200078e0209 */
[----:B------:R-:W-:Y:S01]  /*52f0*/  ISETP.GT.AND P2, PT, R3, 0x1, P0 ;  /* 0x000000010300780c */ /* 0x000fe20000744270 */
[----:B------:R-:W-:Y:S01]  /*5300*/  BSSY B1, `(.L_x_128) ;  /* 0x000000c000017945 */ /* 0x000fe20003800000 */
[----:B------:R-:W-:Y:S01]  /*5310*/  FMUL R13, R72, R123 ;  /* 0x0000007b480d7220 */ /* 0x000fe20000400000 */
[----:B------:R-:W-:Y:S01]  /*5320*/  LEA.HI.X R75, R125, R135, R126, 0x1, P1 ;  /* 0x000000877d4b7211 */ /* 0x000fe200008f0c7e */
[----:B------:R-:W-:-:S04]  /*5330*/  IMAD.WIDE.U32 R76, R23, R10, R8 ;  /* 0x0000000a174c7225 */ /* 0x000fc800078e0008 */
[----:B------:R-:W-:Y:S01]  /*5340*/  FFMA R13, R24, R122, R13 ;  /* 0x0000007a180d7223 */ /* 0x000fe2000000000d */
[----:B------:R-:W-:Y:S01]  /*5350*/  IMAD.IADD R9, R11, 0x1, R77 ;  /* 0x000000010b097824 */ /* 0x000fe200078e024d */
[----:B------:R-:W-:-:S03]  /*5360*/  LEA R8, P4, R76, R6, 0x1 ;  /* 0x000000064c087211 */ /* 0x000fc600078808ff */
[----:B------:R-:W-:Y:S02]  /*5370*/  F2FP.F16.F32.PACK_AB R13, RZ, R13 ;  /* 0x0000000dff0d723e */ /* 0x000fe400000000ff */
[----:B------:R-:W-:-:S03]  /*5380*/  LEA.HI.X R9, R76, R7, R9, 0x1, P4 ;  /* 0x000000074c097211 */ /* 0x000fc600020f0c09 */
[----:B------:R0:W-:Y:S01]  /*5390*/  @P3 STG.E.U16 desc[UR36][R74.64], R13 ;  /* 0x0000000d4a003986 */ /* 0x0001e2000c101524 */
[----:B------:R-:W-:Y:S05]  /*53a0*/  @!P2 BRA `(.L_x_129) ;  /* 0x000000000004a947 */ /* 0x000fea0003800000 */
[----:B------:R0:W5:Y:S02]  /*53b0*/  LDG.E.LTC128B.U16 R149, desc[UR36][R8.64+0x2] ;  /* 0x0000022408957981 */ /* 0x000164000c1e1520 */
.L_x_129:
[----:B------:R-:W-:Y:S05]  /*53c0*/  BSYNC B1 ;  /* 0x0000000000017941 */ /* 0x000fea0003800000 */
.L_x_128:
[----:B-----5:R-:W-:Y:S01]  /*53d0*/  HADD2.F32 R20, -RZ, R149.H0_H0 ;  /* 0x20000095ff147230 */ /* 0x020fe20000004100 */
[----:B------:R-:W-:Y:S01]  /*53e0*/  ISETP.GT.AND P1, PT, R138, 0x88, PT ;  /* 0x000000888a00780c */ /* 0x000fe20003f24270 */
[----:B0-----:R-:W-:Y:S01]  /*53f0*/  IMAD.WIDE.U32 R12, R81, R12, R136 ;  /* 0x0000000c510c7225 */ /* 0x001fe200078e0088 */
[----:B------:R-:W-:Y:S03]  /*5400*/  BSSY B1, `(.L_x_130) ;  /* 0x0000011000017945 */ /* 0x000fe60003800000 */
[----:B------:R-:W-:Y:S01]  /*5410*/  FMUL R20, R20, R123 ;  /* 0x0000007b14147220 */ /* 0x000fe20000400000 */
[----:B------:R-:W-:Y:S01]  /*5420*/  IMAD.IADD R79, R79, 0x1, R13 ;  /* 0x000000014f4f7824 */ /* 0x000fe200078e020d */
[----:B------:R-:W-:Y:S02]  /*5430*/  IADD3 R15, P5, R14, R12, RZ ;  /* 0x0000000c0e0f7210 */ /* 0x000fe40007fbe0ff */
[----:B------:R-:W-:Y:S01]  /*5440*/  FFMA R20, R25, R122, R20 ;  /* 0x0000007a19147223 */ /* 0x000fe20000000014 */
[----:B------:R-:W-:-:S02]  /*5450*/  IADD3 R14, P4, R4, R12, RZ ;  /* 0x0000000c040e7210 */ /* 0x000fc40007f9e0ff */
[----:B------:R-:W-:Y:S02]  /*5460*/  ISETP.GT.AND P3, PT, R3, RZ, P1 ;  /* 0x000000ff0300720c */ /* 0x000fe40000f64270 */
[----:B------:R-:W-:Y:S01]  /*5470*/  F2FP.F16.F32.PACK_AB R13, RZ, R20 ;  /* 0x00000014ff0d723e */ /* 0x000fe200000000ff */
[----:B------:R-:W-:Y:S01]  /*5480*/  IMAD.X R20, R79, 0x1, R21, P5 ;  /* 0x000000014f147824 */ /* 0x000fe200028e0615 */
[----:B------:R-:W-:Y:S01]  /*5490*/  LEA R12, P5, R15, R6, 0x1 ;  /* 0x000000060f0c7211 */ /* 0x000fe200078a08ff */
[----:B------:R-:W-:Y:S01]  /*54a0*/  @P2 IMAD.MOV.U32 R21, RZ, RZ, R75 ;  /* 0x000000ffff152224 */ /* 0x000fe200078e004b */
[----:B------:R-:W-:Y:S02]  /*54b0*/  PRMT R24, R13, 0x7610, R24 ;  /* 0x000076100d187816 */ /* 0x000fe40000000018 */
[----:B------:R-:W-:Y:S01]  /*54c0*/  LEA.HI.X R13, R15, R7, R20, 0x1, P5 ;  /* 0x000000070f0d7211 */ /* 0x000fe200028f0c14 */
[----:B------:R-:W-:-:S05]  /*54d0*/  @P2 IMAD.MOV.U32 R20, RZ, RZ, R74 ;  /* 0x000000ffff142224 */ /* 0x000fca00078e004a */
[----:B------:R0:W-:Y:S01]  /*54e0*/  @P2 STG.E.U16 desc[UR36][R20.64+0x2], R24 ;  /* 0x0000021814002986 */ /* 0x0001e2000c101524 */
[----:B------:R-:W-:Y:S05]  /*54f0*/  @!P3 BRA `(.L_x_131) ;  /* 0x000000000004b947 */ /* 0x000fea0003800000 */
[----:B------:R0:W5:Y:S02]  /*5500*/  LDG.E.LTC128B.U16 R149, desc[UR36][R12.64] ;  /* 0x000000240c957981 */ /* 0x000164000c1e1520 */
.L_x_131:
[----:B------:R-:W-:Y:S05]  /*5510*/  BSYNC B1 ;  /* 0x0000000000017941 */ /* 0x000fea0003800000 */
.L_x_130:
[----:B-----5:R-:W-:Y:S01]  /*5520*/  HADD2.F32 R4, -RZ, R149.H0_H0 ;  /* 0x20000095ff047230 */ /* 0x020fe20000004100 */
[----:B------:R-:W-:Y:S01]  /*5530*/  ISETP.GT.AND P2, PT, R3, 0x1, P1 ;  /* 0x000000010300780c */ /* 0x000fe20000f44270 */
[----:B------:R-:W-:Y:S01]  /*5540*/  IMAD.X R15, R5, 0x1, R79, P4 ;  /* 0x00000001050f7824 */ /* 0x000fe200020e064f */
[----:B------:R-:W-:Y:S02]  /*5550*/  BSSY B1, `(.L_x_132) ;  /* 0x000000d000017945 */ /* 0x000fe40003800000 */
[----:B------:R-:W-:Y:S01]  /*5560*/  FMUL R5, R4, R123 ;  /* 0x0000007b04057220 */ /* 0x000fe20000400000 */
[----:B------:R-:W-:Y:S01]  /*5570*/  IADD3 R4, P4, R74, R139, RZ ;  /* 0x0000008b4a047210 */ /* 0x000fe20007f9e0ff */
[----:B0-----:R-:W-:-:S04]  /*5580*/  IMAD.WIDE.U32 R12, R23, R10, R14 ;  /* 0x0000000a170c7225 */ /* 0x001fc800078e000e */
[----:B------:R-:W-:Y:S01]  /*5590*/  FFMA R5, R26, R122, R5 ;  /* 0x0000007a1a057223 */ /* 0x000fe20000000005 */
[----:B------:R-:W-:-:S04]  /*55a0*/  IADD3 R11, R11, R13, RZ ;  /* 0x0000000d0b0b7210 */ /* 0x000fc80007ffe0ff */
[----:B------:R-:W-:Y:S01]  /*55b0*/  F2FP.F16.F32.PACK_AB R10, RZ, R5 ;  /* 0x00000005ff0a723e */ /* 0x000fe200000000ff */
[----:B------:R-:W-:Y:S01]  /*55c0*/  IMAD.X R5, R75, 0x1, R73, P4 ;  /* 0x000000014b057824 */ /* 0x000fe200020e0649 */
[----:B------:R-:W-:-:S04]  /*55d0*/  LEA R6, P5, R12, R6, 0x1 ;  /* 0x000000060c067211 */ /* 0x000fc800078a08ff */
[----:B------:R0:W-:Y:S01]  /*55e0*/  @P3 STG.E.U16 desc[UR36][R4.64], R10 ;  /* 0x0000000a04003986 */ /* 0x0001e2000c101524 */
[----:B------:R-:W-:Y:S01]  /*55f0*/  LEA.HI.X R7, R12, R7, R11, 0x1, P5 ;  /* 0x000000070c077211 */ /* 0x000fe200028f0c0b */
[----:B------:R-:W-:Y:S07]  /*5600*/  @!P2 BRA `(.L_x_133) ;  /* 0x000000000004a947 */ /* 0x000fee0003800000 */
[----:B------:R0:W5:Y:S02]  /*5610*/  LDG.E.LTC128B.U16 R149, desc[UR36][R6.64+0x2] ;  /* 0x0000022406957981 */ /* 0x000164000c1e1520 */
.L_x_133:
[----:B------:R-:W-:Y:S05]  /*5620*/  BSYNC B1 ;  /* 0x0000000000017941 */ /* 0x000fea0003800000 */
.L_x_132:
[----:B0----5:R-:W-:Y:S01]  /*5630*/  HADD2.F32 R10, -RZ, R149.H0_H0 ;  /* 0x20000095ff0a7230 */ /* 0x021fe20000004100 */
[----:B------:R-:W-:Y:S01]  /*5640*/  ISETP.GT.AND P3, PT, R3, 0x8, P0 ;  /* 0x000000080300780c */ /* 0x000fe20000764270 */
[----:B------:R-:W-:Y:S03]  /*5650*/  BSSY B1, `(.L_x_134) ;  /* 0x0000007000017945 */ /* 0x000fe60003800000 */
[----:B------:R-:W-:-:S04]  /*5660*/  FMUL R10, R10, R123 ;  /* 0x0000007b0a0a7220 */ /* 0x000fc80000400000 */
[----:B------:R-:W-:-:S05]  /*5670*/  FFMA R10, R27, R122, R10 ;  /* 0x0000007a1b0a7223 */ /* 0x000fca000000000a */
[----:B------:R-:W-:-:S05]  /*5680*/  F2FP.F16.F32.PACK_AB R10, RZ, R10 ;  /* 0x0000000aff0a723e */ /* 0x000fca00000000ff */
[----:B------:R0:W-:Y:S01]  /*5690*/  @P2 STG.E.U16 desc[UR36][R4.64+0x2], R10 ;  /* 0x0000020a04002986 */ /* 0x0001e2000c101524 */
[----:B------:R-:W-:Y:S05]  /*56a0*/  @!P3 BRA `(.L_x_135) ;  /* 0x000000000004b947 */ /* 0x000fea0003800000 */
[----:B------:R0:W5:Y:S02]  /*56b0*/  LDG.E.LTC128B.U16 R149, desc[UR36][R8.64+0x10] ;  /* 0x0000102408957981 */ /* 0x000164000c1e1520 */
.L_x_135:
[----:B------:R-:W-:Y:S05]  /*56c0*/  BSYNC B1 ;  /* 0x0000000000017941 */ /* 0x000fea0003800000 */
.L_x_134:
[----:B0----5:R-:W-:Y:S01]  /*56d0*/  HADD2.F32 R10, -RZ, R149.H0_H0 ;  /* 0x20000095ff0a7230 */ /* 0x021fe20000004100 */
[----:B------:R-:W-:Y:S01]  /*56e0*/  ISETP.GT.AND P2, PT, R3, 0x9, P0 ;  /* 0x000000090300780c */ /* 0x000fe20000744270 */
[----:B------:R-:W-:Y:S03]  /*56f0*/  BSSY B1, `(.L_x_136) ;  /* 0x000000a000017945 */ /* 0x000fe60003800000 */
[----:B------:R-:W-:Y:S01]  /*5700*/  FMUL R11, R10, R123 ;  /* 0x0000007b0a0b7220 */ /* 0x000fe20000400000 */
[----:B------:R-:W-:-:S03]  /*5710*/  @P3 IMAD.MOV.U32 R10, RZ, RZ, R74 ;  /* 0x000000ffff0a3224 */ /* 0x000fc600078e004a */
[----:B------:R-:W-:-:S05]  /*5720*/  FFMA R11, R28, R122, R11 ;  /* 0x0000007a1c0b7223 */ /* 0x000fca000000000b */
[----:B------:R-:W-:-:S04]  /*5730*/  F2FP.F16.F32.PACK_AB R11, RZ, R11 ;  /* 0x0000000bff0b723e */ /* 0x000fc800000000ff */
[----:B------:R-:W-:Y:S01]  /*5740*/  PRMT R12, R11, 0x7610, R12 ;  /* 0x000076100b0c7816 */ /* 0x000fe2000000000c */
[----:B------:R-:W-:-:S05]  /*5750*/  @P3 IMAD.MOV.U32 R11, RZ, RZ, R75 ;  /* 0x000000ffff0b3224 */ /* 0x000fca00078e004b */
[----:B------:R0:W-:Y:S01]  /*5760*/  @P3 STG.E.U16 desc[UR36][R10.64+0x10], R12 ;  /* 0x0000100c0a003986 */ /* 0x0001e2000c101524 */
[----:B------:R-:W-:Y:S05]  /*5770*/  @!P2 BRA `(.L_x_137) ;  /* 0x000000000004a947 */ /* 0x000fea0003800000 */
[----:B------:R0:W5:Y:S02]  /*5780*/  LDG.E.LTC128B.U16 R149, desc[UR36][R8.64+0x12] ;  /* 0x0000122408957981 */ /* 0x000164000c1e1520 */
.L_x_137:
[----:B------:R-:W-:Y:S05]  /*5790*/  BSYNC B1 ;  /* 0x0000000000017941 */ /* 0x000fea0003800000 */
.L_x_136:
[----:B0----5:R-:W-:Y:S01]  /*57a0*/  HADD2.F32 R10, -RZ, R149.H0_H0 ;  /* 0x20000095ff0a7230 */ /* 0x021fe20000004100 */
        /* <DEDUP_REMOVED lines=11> */
.L_x_139:
[----:B------:R-:W-:Y:S05]  /*5860*/  BSYNC B1 ;  /* 0x0000000000017941 */ /* 0x000fea0003800000 */
.L_x_138:
        /* <DEDUP_REMOVED lines=9> */
.L_x_141:
[----:B------:R-:W-:Y:S05]  /*5900*/  BSYNC B1 ;  /* 0x0000000000017941 */ /* 0x000fea0003800000 */
.L_x_140:
[----:B-----5:R-:W-:Y:S01]  /*5910*/  HADD2.F32 R10, -RZ, R149.H0_H0 ;  /* 0x20000095ff0a7230 */ /* 0x020fe20000004100 */
        /* <DEDUP_REMOVED lines=8> */
.L_x_143:
[----:B------:R-:W-:Y:S05]  /*59a0*/  BSYNC B1 ;  /* 0x0000000000017941 */ /* 0x000fea0003800000 */
.L_x_142:
        /* <DEDUP_REMOVED lines=12> */
.L_x_145:
[----:B------:R-:W-:Y:S05]  /*5a70*/  BSYNC B1 ;  /* 0x0000000000017941 */ /* 0x000fea0003800000 */
.L_x_144:
        /* <DEDUP_REMOVED lines=12> */
.L_x_147:
[----:B------:R-:W-:Y:S05]  /*5b40*/  BSYNC B1 ;  /* 0x0000000000017941 */ /* 0x000fea0003800000 */
.L_x_146:
        /* <DEDUP_REMOVED lines=9> */
.L_x_149:
[----:B------:R-:W-:Y:S05]  /*5be0*/  BSYNC B1 ;  /* 0x0000000000017941 */ /* 0x000fea0003800000 */
.L_x_148:
        /* <DEDUP_REMOVED lines=9> */
.L_x_151:
[----:B------:R-:W-:Y:S05]  /*5c80*/  BSYNC B1 ;  /* 0x0000000000017941 */ /* 0x000fea0003800000 */
.L_x_150:
[----:B0----5:R-:W-:Y:S01]  /*5c90*/  HADD2.F32 R10, -RZ, R149.H0_H0 ;  /* 0x20000095ff0a7230 */ /* 0x021fe20000004100 */
[----:B------:R-:W-:Y:S01]  /*5ca0*/  ISETP.GT.AND P2, PT, R3, 0x19, P0 ;  /* 0x000000190300780c */ /* 0x000fe20000744270 */
[----:B------:R-:W-:Y:S03]  /*5cb0*/  BSSY B1, `(.L_x_152) ;  /* 0x000000a000017945 */ /* 0x000fe60003800000 */
[----:B------:R-:W-:Y:S01]  /*5cc0*/  FMUL R11, R10, R123 ;  /* 0x0000007b0a0b7220 */ /* 0x000fe20000400000 */
[----:B------:R-:W-:-:S03]  /*5cd0*/  @P3 MOV R10, R74 ;  /* 0x0000004a000a3202 */ /* 0x000fc60000000f00 */
[----:B------:R-:W-:-:S05]  /*5ce0*/  FFMA R11, R36, R122, R11 ;  /* 0x0000007a240b7223 */ /* 0x000fca000000000b */
[----:B------:R-:W-:-:S04]  /*5cf0*/  F2FP.F16.F32.PACK_AB R11, RZ, R11 ;  /* 0x0000000bff0b723e */ /* 0x000fc800000000ff */
[----:B------:R-:W-:Y:S01]  /*5d00*/  PRMT R12, R11, 0x7610, R12 ;  /* 0x000076100b0c7816 */ /* 0x000fe2000000000c */
[----:B------:R-:W-:-:S05]  /*5d10*/  @P3 IMAD.MOV.U32 R11, RZ, RZ, R75 ;  /* 0x000000ffff0b3224 */ /* 0x000fca00078e004b */
[----:B------:R0:W-:Y:S01]  /*5d20*/  @P3 STG.E.U16 desc[UR36][R10.64+0x30], R12 ;  /* 0x0000300c0a003986 */ /* 0x0001e2000c101524 */
[----:B------:R-:W-:Y:S05]  /*5d30*/  @!P2 BRA `(.L_x_153) ;  /* 0x000000000004a947 */ /* 0x000fea0003800000 */
[----:B------:R0:W5:Y:S02]  /*5d40*/  LDG.E.LTC128B.U16 R149, desc[UR36][R8.64+0x32] ;  /* 0x0000322408957981 */ /* 0x000164000c1e1520 */
.L_x_153:
[----:B------:R-:W-:Y:S05]  /*5d50*/  BSYNC B1 ;  /* 0x0000000000017941 */ /* 0x000fea0003800000 */
.L_x_152:
        /* <DEDUP_REMOVED lines=12> */
.L_x_155:
[----:B------:R-:W-:Y:S05]  /*5e20*/  BSYNC B1 ;  /* 0x0000000000017941 */ /* 0x000fea0003800000 */
.L_x_154:
        /* <DEDUP_REMOVED lines=9> */
.L_x_157:
[----:B------:R-:W-:Y:S05]  /*5ec0*/  BSYNC B1 ;  /* 0x0000000000017941 */ /* 0x000fea0003800000 */
.L_x_156:
        /* <DEDUP_REMOVED lines=9> */
.L_x_159:
[----:B------:R-:W-:Y:S05]  /*5f60*/  BSYNC B1 ;  /* 0x0000000000017941 */ /* 0x000fea0003800000 */
.L_x_158:
        /* <DEDUP_REMOVED lines=12> */
.L_x_161:
[----:B------:R-:W-:Y:S05]  /*6030*/  BSYNC B1 ;  /* 0x0000000000017941 */ /* 0x000fea0003800000 */
.L_x_160:
        /* <DEDUP_REMOVED lines=12> */
.L_x_163:
[----:B------:R-:W-:Y:S05]  /*6100*/  BSYNC B1 ;  /* 0x0000000000017941 */ /* 0x000fea0003800000 */
.L_x_162:
        /* <DEDUP_REMOVED lines=9> */
.L_x_165:
[----:B------:R-:W-:Y:S05]  /*61a0*/  BSYNC B1 ;  /* 0x0000000000017941 */ /* 0x000fea0003800000 */
.L_x_164:
        /* <DEDUP_REMOVED lines=9> */
.L_x_167:
[----:B------:R-:W-:Y:S05]  /*6240*/  BSYNC B1 ;  /* 0x0000000000017941 */ /* 0x000fea0003800000 */
.L_x_166:
        /* <DEDUP_REMOVED lines=12> */
.L_x_169:
[----:B------:R-:W-:Y:S05]  /*6310*/  BSYNC B1 ;  /* 0x0000000000017941 */ /* 0x000fea0003800000 */
.L_x_168:
[----:B0----5:R-:W-:Y:S01]  /*6320*/  HADD2.F32 R10, -RZ, R149.H0_H0 ;  /* 0x20000095ff0a7230 */ /* 0x021fe20000004100 */
        /* <DEDUP_REMOVED lines=11> */
.L_x_171:
[----:B------:R-:W-:Y:S05]  /*63e0*/  BSYNC B1 ;  /* 0x0000000000017941 */ /* 0x000fea0003800000 */
.L_x_170:
        /* <DEDUP_REMOVED lines=9> */
.L_x_173:
[----:B------:R-:W-:Y:S05]  /*6480*/  BSYNC B1 ;  /* 0x0000000000017941 */ /* 0x000fea0003800000 */
.L_x_172:
        /* <DEDUP_REMOVED lines=9> */
.L_x_175:
[----:B------:R-:W-:Y:S05]  /*6520*/  BSYNC B1 ;  /* 0x0000000000017941 */ /* 0x000fea0003800000 */
.L_x_174:
        /* <DEDUP_REMOVED lines=12> */
.L_x_177:
[----:B------:R-:W-:Y:S05]  /*65f0*/  BSYNC B1 ;  /* 0x0000000000017941 */ /* 0x000fea0003800000 */
.L_x_176:
        /* <DEDUP_REMOVED lines=12> */
.L_x_179:
[----:B------:R-:W-:Y:S05]  /*66c0*/  BSYNC B1 ;  /* 0x0000000000017941 */ /* 0x000fea0003800000 */
.L_x_178:
        /* <DEDUP_REMOVED lines=9> */
.L_x_181:
[----:B------:R-:W-:Y:S05]  /*6760*/  BSYNC B1 ;  /* 0x0000000000017941 */ /* 0x000fea0003800000 */
.L_x_180:
        /* <DEDUP_REMOVED lines=9> */
.L_x_183:
[----:B------:R-:W-:Y:S05]  /*6800*/  BSYNC B1 ;  /* 0x0000000000017941 */ /* 0x000fea0003800000 */
.L_x_182:
        /* <DEDUP_REMOVED lines=12> */
.L_x_185:
[----:B------:R-:W-:Y:S05]  /*68d0*/  BSYNC B1 ;  /* 0x0000000000017941 */ /* 0x000fea0003800000 */
.L_x_184:
        /* <DEDUP_REMOVED lines=12> */
.L_x_187:
[----:B------:R-:W-:Y:S05]  /*69a0*/  BSYNC B1 ;  /* 0x0000000000017941 */ /* 0x000fea0003800000 */
.L_x_186:
        /* <DEDUP_REMOVED lines=9> */
.L_x_189:
[----:B------:R-:W-:Y:S05]  /*6a40*/  BSYNC B1 ;  /* 0x0000000000017941 */ /* 0x000fea0003800000 */
.L_x_188:
        /* <DEDUP_REMOVED lines=9> */
.L_x_191:
[----:B------:R-:W-:Y:S05]  /*6ae0*/  BSYNC B1 ;  /* 0x0000000000017941 */ /* 0x000fea0003800000 */
.L_x_190:
        /* <DEDUP_REMOVED lines=12> */
.L_x_193:
[----:B------:R-:W-:Y:S05]  /*6bb0*/  BSYNC B1 ;  /* 0x0000000000017941 */ /* 0x000fea0003800000 */
.L_x_192:
        /* <DEDUP_REMOVED lines=12> */
.L_x_195:
[----:B------:R-:W-:Y:S05]  /*6c80*/  BSYNC B1 ;  /* 0x0000000000017941 */ /* 0x000fea0003800000 */
.L_x_194:
        /* <DEDUP_REMOVED lines=9> */
.L_x_197:
[----:B------:R-:W-:Y:S05]  /*6d20*/  BSYNC B1 ;  /* 0x0000000000017941 */ /* 0x000fea0003800000 */
.L_x_196:
        /* <DEDUP_REMOVED lines=9> */
.L_x_199:
[----:B------:R-:W-:Y:S05]  /*6dc0*/  BSYNC B1 ;  /* 0x0000000000017941 */ /* 0x000fea0003800000 */
.L_x_198:
        /* <DEDUP_REMOVED lines=12> */
.L_x_201:
[----:B------:R-:W-:Y:S05]  /*6e90*/  BSYNC B1 ;  /* 0x0000000000017941 */ /* 0x000fea0003800000 */
.L_x_200:
        /* <DEDUP_REMOVED lines=12> */
.L_x_203:
[----:B------:R-:W-:Y:S05]  /*6f60*/  BSYNC B1 ;  /* 0x0000000000017941 */ /* 0x000fea0003800000 */
.L_x_202:
        /* <DEDUP_REMOVED lines=9> */
.L_x_205:
[----:B------:R-:W-:Y:S05]  /*7000*/  BSYNC B1 ;  /* 0x0000000000017941 */ /* 0x000fea0003800000 */
.L_x_204:
        /* <DEDUP_REMOVED lines=9> */
.L_x_207:
[----:B------:R-:W-:Y:S05]  /*70a0*/  BSYNC B1 ;  /* 0x0000000000017941 */ /* 0x000fea0003800000 */
.L_x_206:
        /* <DEDUP_REMOVED lines=12> */
.L_x_209:
[----:B------:R-:W-:Y:S05]  /*7170*/  BSYNC B1 ;  /* 0x0000000000017941 */ /* 0x000fea0003800000 */
.L_x_208:
        /* <DEDUP_REMOVED lines=12> */
.L_x_211:
[----:B------:R-:W-:Y:S05]  /*7240*/  BSYNC B1 ;  /* 0x0000000000017941 */ /* 0x000fea0003800000 */
.L_x_210:
        /* <DEDUP_REMOVED lines=9> */
.L_x_213:
[----:B------:R-:W-:Y:S05]  /*72e0*/  BSYNC B1 ;  /* 0x0000000000017941 */ /* 0x000fea0003800000 */
.L_x_212:
        /* <DEDUP_REMOVED lines=9> */
.L_x_215:
[----:B------:R-:W-:Y:S05]  /*7380*/  BSYNC B1 ;  /* 0x0000000000017941 */ /* 0x000fea0003800000 */
.L_x_214:
        /* <DEDUP_REMOVED lines=12> */
.L_x_217:
[----:B------:R-:W-:Y:S05]  /*7450*/  BSYNC B1 ;  /* 0x0000000000017941 */ /* 0x000fea0003800000 */
.L_x_216:
        /* <DEDUP_REMOVED lines=9> */
.L_x_219:
[----:B------:R-:W-:Y:S05]  /*74f0*/  BSYNC B1 ;  /* 0x0000000000017941 */ /* 0x000fea0003800000 */
.L_x_218:
        /* <DEDUP_REMOVED lines=9> */
.L_x_221:
[----:B------:R-:W-:Y:S05]  /*7590*/  BSYNC B1 ;  /* 0x0000000000017941 */ /* 0x000fea0003800000 */
.L_x_220:
[----:B------:R-:W-:Y:S05]  /*75a0*/  @!P1 BRA `(.L_x_222) ;  /* 0x0000001800649947 */ /* 0x000fea0003800000 */
[----:B0----5:R-:W-:-:S05]  /*75b0*/  HADD2.F32 R6, -RZ, R149.H0_H0 ;  /* 0x20000095ff067230 */ /* 0x021fca0000004100 */
[----:B------:R-:W-:-:S04]  /*75c0*/  FMUL R6, R6, R123 ;  /* 0x0000007b06067220 */ /* 0x000fc80000400000 */
[----:B------:R-:W-:-:S05]  /*75d0*/  FFMA R6, R71, R122, R6 ;  /* 0x0000007a47067223 */ /* 0x000fca0000000006 */
[----:B------:R-:W-:-:S05]  /*75e0*/  F2FP.F16.F32.PACK_AB R6, RZ, R6 ;  /* 0x00000006ff06723e */ /* 0x000fca00000000ff */
[----:B------:R0:W-:Y:S01]  /*75f0*/  STG.E.U16 desc[UR36][R4.64+0xb2], R6 ;  /* 0x0000b20604007986 */ /* 0x0001e2000c101524 */
[----:B------:R-:W-:Y:S05]  /*7600*/  BRA `(.L_x_222) ;  /* 0x00000018004c7947 */ /* 0x000fea0003800000 */
.L_x_33:
[----:B------:R-:W-:Y:S01]  /*7610*/  ISETP.GT.AND P4, PT, R3, 0x1, P3 ;  /* 0x000000010300780c */ /* 0x000fe20001f84270 */
[----:B------:R-:W-:Y:S01]  /*7620*/  ULDC.64 UR4, c[0x0][0x5c0] ;  /* 0x0001700000047ab9 */ /* 0x000fe20000000a00 */
[-C--:B------:R-:W-:Y:S01]  /*7630*/  FMUL R72, R72, R122.reuse ;  /* 0x0000007a48487220 */ /* 0x080fe20000400000 */
[-C--:B------:R-:W-:Y:S01]  /*7640*/  FMUL R73, R73, R122.reuse ;  /* 0x0000007a49497220 */ /* 0x080fe20000400000 */
[----:B------:R-:W-:Y:S01]  /*7650*/  LEA R4, P1, R144, UR4, 0x1 ;  /* 0x0000000490047c11 */ /* 0x000fe2000f8208ff */
[----:B------:R-:W-:Y:S01]  /*7660*/  IMAD.SHL.U32 R9, R124, 0x2, RZ ;  /* 0x000000027c097824 */ /* 0x000fe200078e00ff */
[----:B------:R-:W-:Y:S01]  /*7670*/  ISETP.GT.AND P2, PT, R138, 0x8, PT ;  /* 0x000000088a00780c */ /* 0x000fe20003f44270 */
[----:B------:R-:W-:Y:S01]  /*7680*/  FMUL R74, R74, R122 ;  /* 0x0000007a4a4a7220 */ /* 0x000fe20000400000 */
[----:B------:R-:W-:Y:S01]  /*7690*/  F2FP.F16.F32.PACK_AB R72, RZ, R72 ;  /* 0x00000048ff48723e */ /* 0x000fe200000000ff */
[-C--:B------:R-:W-:Y:S01]  /*76a0*/  FMUL R75, R75, R122.reuse ;  /* 0x0000007a4b4b7220 */ /* 0x080fe20000400000 */
[----:B------:R-:W-:Y:S01]  /*76b0*/  LEA.HI.X R5, R144, UR5, R147, 0x1, P1 ;  /* 0x0000000590057c11 */ /* 0x000fe200088f0c93 */
[-C--:B------:R-:W-:Y:S01]  /*76c0*/  FMUL R76, R76, R122.reuse ;  /* 0x0000007a4c4c7220 */ /* 0x080fe20000400000 */
[----:B------:R-:W-:Y:S01]  /*76d0*/  F2FP.F16.F32.PACK_AB R73, RZ, R73 ;  /* 0x00000049ff49723e */ /* 0x000fe200000000ff */
[-C--:B------:R-:W-:Y:S01]  /*76e0*/  FMUL R77, R77, R122.reuse ;  /* 0x0000007a4d4d7220 */ /* 0x080fe20000400000 */
[----:B------:R-:W-:Y:S01]  /*76f0*/  ISETP.GT.AND P1, PT, R3, RZ, P2 ;  /* 0x000000ff0300720c */ /* 0x000fe20001724270 */
[----:B------:R-:W-:Y:S01]  /*7700*/  @P0 STG.E.U16 desc[UR36][R4.64], R72 ;  /* 0x0000004804000986 */ /* 0x000fe2000c101524 */
[----:B------:R-:W-:Y:S01]  /*7710*/  SHF.L.U64.HI R7, R124, 0x1, R127 ;  /* 0x000000017c077819 */ /* 0x000fe2000001027f */
[----:B------:R-:W-:Y:S01]  /*7720*/  FMUL R78, R78, R122 ;  /* 0x0000007a4e4e7220 */ /* 0x000fe20000400000 */
[----:B------:R-:W-:Y:S01]  /*7730*/  IADD3 R10, P0, R9, R4, RZ ;  /* 0x00000004090a7210 */ /* 0x000fe20007f1e0ff */
[----:B------:R-:W-:Y:S01]  /*7740*/  @P4 STG.E.U16 desc[UR36][R4.64+0x2], R73 ;  /* 0x0000024904004986 */ /* 0x000fe2000c101524 */
[----:B------:R-:W-:Y:S01]  /*7750*/  ISETP.GT.AND P4, PT, R3, 0x1, P2 ;  /* 0x000000010300780c */ /* 0x000fe20001784270 */
[----:B------:R-:W-:Y:S01]  /*7760*/  FMUL R79, R79, R122 ;  /* 0x0000007a4f4f7220 */ /* 0x000fe20000400000 */
[----:B------:R-:W-:Y:S01]  /*7770*/  F2FP.F16.F32.PACK_AB R74, RZ, R74 ;  /* 0x0000004aff4a723e */ /* 0x000fe200000000ff */
[--C-:B------:R-:W-:Y:S01]  /*7780*/  IMAD.X R11, R7, 0x1, R5.reuse, P0 ;  /* 0x00000001070b7824 */ /* 0x100fe200000e0605 */
[----:B------:R-:W-:Y:S01]  /*7790*/  F2FP.F16.F32.PACK_AB R75, RZ, R75 ;  /* 0x0000004bff4b723e */ /* 0x000fe200000000ff */
[-C--:B------:R-:W-:Y:S01]  /*77a0*/  FMUL R80, R80, R122.reuse ;  /* 0x0000007a50507220 */ /* 0x080fe20000400000 */
[----:B------:R-:W-:Y:S01]  /*77b0*/  ISETP.GT.AND P5, PT, R3, 0x8, P3 ;  /* 0x000000080300780c */ /* 0x000fe20001fa4270 */
[-C--:B------:R-:W-:Y:S01]  /*77c0*/  FMUL R81, R81, R122.reuse ;  /* 0x0000007a51517220 */ /* 0x080fe20000400000 */
[C---:B------:R-:W-:Y:S01]  /*77d0*/  ISETP.GT.AND P0, PT, R3.reuse, 0x9, P3 ;  /* 0x000000090300780c */ /* 0x040fe20001f04270 */
[----:B------:R-:W-:Y:S01]  /*77e0*/  @P1 STG.E.U16 desc[UR36][R10.64], R74 ;  /* 0x0000004a0a001986 */ /* 0x000fe2000c101524 */
[C---:B------:R-:W-:Y:S01]  /*77f0*/  ISETP.GT.AND P1, PT, R3.reuse, 0x8, P2 ;  /* 0x000000080300780c */ /* 0x040fe20001724270 */
[----:B------:R-:W-:Y:S01]  /*7800*/  FMUL R82, R82, R122 ;  /* 0x0000007a52527220 */ /* 0x000fe20000400000 */
[----:B------:R-:W-:Y:S01]  /*7810*/  F2FP.F16.F32.PACK_AB R76, RZ, R76 ;  /* 0x0000004cff4c723e */ /* 0x000fe200000000ff */
[----:B------:R-:W-:Y:S01]  /*7820*/  @P4 STG.E.U16 desc[UR36][R10.64+0x2], R75 ;  /* 0x0000024b0a004986 */ /* 0x000fe2000c101524 */
[----:B------:R-:W-:Y:S01]  /*7830*/  ISETP.GT.AND P4, PT, R3, 0x9, P2 ;  /* 0x000000090300780c */ /* 0x000fe20001784270 */
[-C--:B------:R-:W-:Y:S01]  /*7840*/  FMUL R83, R83, R122.reuse ;  /* 0x0000007a53537220 */ /* 0x080fe20000400000 */
[----:B------:R-:W-:Y:S01]  /*7850*/  F2FP.F16.F32.PACK_AB R77, RZ, R77 ;  /* 0x0000004dff4d723e */ /* 0x000fe200000000ff */
[----:B------:R-:W-:Y:S01]  /*7860*/  FMUL R84, R84, R122 ;  /* 0x0000007a54547220 */ /* 0x000fe20000400000 */
[----:B------:R-:W-:Y:S01]  /*7870*/  F2FP.F16.F32.PACK_AB R78, RZ, R78 ;  /* 0x0000004eff4e723e */ /* 0x000fe200000000ff */
[----:B------:R-:W-:Y:S01]  /*7880*/  @P5 STG.E.U16 desc[UR36][R4.64+0x10], R76 ;  /* 0x0000104c04005986 */ /* 0x000fe2000c101524 */
[----:B------:R-:W-:Y:S01]  /*7890*/  F2FP.F16.F32.PACK_AB R79, RZ, R79 ;  /* 0x0000004fff4f723e */ /* 0x000fe200000000ff */
        /* <DEDUP_REMOVED lines=10> */
[----:B------:R-:W-:Y:S01]  /*7940*/  @P4 STG.E.U16 desc[UR36][R10.64+0x12], R79 ;  /* 0x0000124f0a004986 */ /* 0x000fe2000c101524 */
[----:B------:R-:W-:Y:S01]  /*7950*/  ISETP.GT.AND P4, PT, R3, 0x11, P2 ;  /* 0x000000110300780c */ /* 0x000fe20001784270 */
        /* <DEDUP_REMOVED lines=119> */
[----:B------:R-:W-:Y:S01]  /*80d0*/  ISETP.GT.AND P0, PT, R3, 0x51, P3 ;  /* 0x000000510300780c */ /* 0x000fe20001f04270 */
[----:B------:R-:W-:Y:S01]  /*80e0*/  FMUL R118, R118, R122 ;  /* 0x0000007a76767220 */ /* 0x000fe20000400000 */
[----:B------:R-:W-:Y:S01]  /*80f0*/  F2FP.F16.F32.PACK_AB R112, RZ, R112 ;  /* 0x00000070ff70723e */ /* 0x000fe200000000ff */
[----:B------:R-:W-:Y:S01]  /*8100*/  @P1 STG.E.U16 desc[UR36][R10.64+0x90], R110 ;  /* 0x0000906e0a001986 */ /* 0x000fe2000c101524 */
[----:B------:R-:W-:Y:S01]  /*8110*/  F2FP.F16.F32.PACK_AB R113, RZ, R113 ;  /* 0x00000071ff71723e */ /* 0x000fe200000000ff */
[----:B------:R-:W-:Y:S01]  /*8120*/  FMUL R119, R119, R122 ;  /* 0x0000007a77777220 */ /* 0x000fe20000400000 */
[----:B------:R-:W-:Y:S01]  /*8130*/  F2FP.F16.F32.PACK_AB R114, RZ, R114 ;  /* 0x00000072ff72723e */ /* 0x000fe200000000ff */
[----:B------:R-:W-:Y:S01]  /*8140*/  @P4 STG.E.U16 desc[UR36][R10.64+0x92], R111 ;  /* 0x0000926f0a004986 */ /* 0x000fe2000c101524 */
[C---:B------:R-:W-:Y:S01]  /*8150*/  ISETP.GT.AND P4, PT, R3.reuse, 0x50, P2 ;  /* 0x000000500300780c */ /* 0x040fe20001784270 */
        /* <DEDUP_REMOVED lines=9> */
[----:B------:R-:W-:Y:S01]  /*81f0*/  ISETP.GT.AND P1, PT, R138, 0x80, PT ;  /* 0x000000808a00780c */ /* 0x000fe20003f24270 */
[----:B------:R-:W-:Y:S01]  /*8200*/  FMUL R27, R27, R122 ;  /* 0x0000007a1b1b7220 */ /* 0x000fe20000400000 */
[----:B------:R-:W-:Y:S01]  /*8210*/  F2FP.F16.F32.PACK_AB R118, RZ, R118 ;  /* 0x00000076ff76723e */ /* 0x000fe200000000ff */
[----:B------:R-:W-:Y:S01]  /*8220*/  @P4 STG.E.U16 desc[UR36][R10.64+0xa0], R114 ;  /* 0x0000a0720a004986 */ /* 0x000fe2000c101524 */
[C---:B------:R-:W-:Y:S01]  /*8230*/  ISETP.GT.AND P4, PT, R3.reuse, 0x58, P3 ;  /* 0x000000580300780c */ /* 0x040fe20001f84270 */
[-C--:B------:R-:W-:Y:S01]  /*8240*/  FMUL R28, R28, R122.reuse ;  /* 0x0000007a1c1c7220 */ /* 0x080fe20000400000 */
[C---:B------:R-:W-:Y:S01]  /*8250*/  ISETP.GT.AND P3, PT, R3.reuse, 0x59, P3 ;  /* 0x000000590300780c */ /* 0x040fe20001f64270 */
[----:B------:R-:W-:Y:S01]  /*8260*/  @P5 STG.E.U16 desc[UR36][R10.64+0xa2], R115 ;  /* 0x0000a2730a005986 */ /* 0x000fe2000c101524 */
[----:B------:R-:W-:Y:S01]  /*8270*/  ISETP.GT.AND P5, PT, R3, 0x58, P2 ;  /* 0x000000580300780c */ /* 0x000fe200017a4270 */
[-C--:B------:R-:W-:Y:S01]  /*8280*/  FMUL R29, R29, R122.reuse ;  /* 0x0000007a1d1d7220 */ /* 0x080fe20000400000 */
[----:B------:R-:W-:Y:S01]  /*8290*/  ISETP.GT.AND P2, PT, R3, 0x59, P2 ;  /* 0x000000590300780c */ /* 0x000fe20001744270 */
[-C--:B------:R-:W-:Y:S01]  /*82a0*/  FMUL R30, R30, R122.reuse ;  /* 0x0000007a1e1e7220 */ /* 0x080fe20000400000 */
[----:B------:R-:W-:Y:S01]  /*82b0*/  F2FP.F16.F32.PACK_AB R119, RZ, R119 ;  /* 0x00000077ff77723e */ /* 0x000fe200000000ff */
[----:B------:R-:W-:Y:S01]  /*82c0*/  FMUL R31, R31, R122 ;  /* 0x0000007a1f1f7220 */ /* 0x000fe20000400000 */
[----:B------:R-:W-:Y:S01]  /*82d0*/  F2FP.F16.F32.PACK_AB R24, RZ, R24 ;  /* 0x00000018ff18723e */ /* 0x000fe200000000ff */
[----:B------:R-:W-:Y:S01]  /*82e0*/  FMUL R32, R32, R122 ;  /* 0x0000007a20207220 */ /* 0x000fe20000400000 */
[----:B------:R-:W-:Y:S01]  /*82f0*/  F2FP.F16.F32.PACK_AB R25, RZ, R25 ;  /* 0x00000019ff19723e */ /* 0x000fe200000000ff */
[--C-:B------:R-:W-:Y:S01]  /*8300*/  @P4 IMAD.MOV.U32 R12, RZ, RZ, R4.reuse ;  /* 0x000000ffff0c4224 */ /* 0x100fe200078e0004 */
[----:B------:R-:W-:Y:S01]  /*8310*/  ISETP.GT.AND P0, PT, R138, 0x88, PT ;  /* 0x000000888a00780c */ /* 0x000fe20003f04270 */
[--C-:B------:R-:W-:Y:S01]  /*8320*/  @P4 IMAD.MOV.U32 R13, RZ, RZ, R5.reuse ;  /* 0x000000ffff0d4224 */ /* 0x100fe200078e0005 */
[----:B------:R-:W-:Y:S01]  /*8330*/  F2FP.F16.F32.PACK_AB R26, RZ, R26 ;  /* 0x0000001aff1a723e */ /* 0x000fe200000000ff */
[-C--:B------:R-:W-:Y:S01]  /*8340*/  FMUL R33, R33, R122.reuse ;  /* 0x0000007a21217220 */ /* 0x080fe20000400000 */
[----:B------:R-:W-:Y:S01]  /*8350*/  F2FP.F16.F32.PACK_AB R27, RZ, R27 ;  /* 0x0000001bff1b723e */ /* 0x000fe200000000ff */
[-C--:B------:R-:W-:Y:S01]  /*8360*/  FMUL R34, R34, R122.reuse ;  /* 0x0000007a22227220 */ /* 0x080fe20000400000 */
[----:B------:R0:W-:Y:S01]  /*8370*/  @P4 STG.E.U16 desc[UR36][R12.64+0xb0], R116 ;  /* 0x0000b0740c004986 */ /* 0x0001e2000c101524 */
[----:B------:R-:W-:Y:S01]  /*8380*/  ISETP.GT.AND P4, PT, R3, RZ, P1 ;  /* 0x000000ff0300720c */ /* 0x000fe20000f84270 */
[----:B------:R-:W-:Y:S01]  /*8390*/  FMUL R35, R35, R122 ;  /* 0x0000007a23237220 */ /* 0x000fe20000400000 */
[----:B------:R-:W-:Y:S01]  /*83a0*/  F2FP.F16.F32.PACK_AB R28, RZ, R28 ;  /* 0x0000001cff1c723e */ /* 0x000fe200000000ff */
[-C--:B------:R-:W-:Y:S01]  /*83b0*/  FMUL R36, R36, R122.reuse ;  /* 0x0000007a24247220 */ /* 0x080fe20000400000 */
[----:B------:R-:W-:Y:S01]  /*83c0*/  F2FP.F16.F32.PACK_AB R29, RZ, R29 ;  /* 0x0000001dff1d723e */ /* 0x000fe200000000ff */
[----:B------:R-:W-:Y:S01]  /*83d0*/  FMUL R37, R37, R122 ;  /* 0x0000007a25257220 */ /* 0x000fe20000400000 */
[----:B------:R-:W-:Y:S01]  /*83e0*/  F2FP.F16.F32.PACK_AB R30, RZ, R30 ;  /* 0x0000001eff1e723e */ /* 0x000fe200000000ff */
[-C--:B------:R-:W-:Y:S01]  /*83f0*/  FMUL R38, R38, R122.reuse ;  /* 0x0000007a26267220 */ /* 0x080fe20000400000 */
[----:B------:R-:W-:Y:S01]  /*8400*/  F2FP.F16.F32.PACK_AB R31, RZ, R31 ;  /* 0x0000001fff1f723e */ /* 0x000fe200000000ff */
[----:B------:R-:W-:Y:S01]  /*8410*/  FMUL R39, R39, R122 ;  /* 0x0000007a27277220 */ /* 0x000fe20000400000 */
[----:B------:R-:W-:Y:S01]  /*8420*/  F2FP.F16.F32.PACK_AB R32, RZ, R32 ;  /* 0x00000020ff20723e */ /* 0x000fe200000000ff */
[----:B0-----:R-:W-:Y:S01]  /*8430*/  @P3 IMAD.MOV.U32 R12, RZ, RZ, R4 ;  /* 0x000000ffff0c3224 */ /* 0x001fe200078e0004 */
[----:B------:R-:W-:Y:S01]  /*8440*/  F2FP.F16.F32.PACK_AB R33, RZ, R33 ;  /* 0x00000021ff21723e */ /* 0x000fe200000000ff */
[----:B------:R-:W-:Y:S01]  /*8450*/  @P3 IMAD.MOV.U32 R13, RZ, RZ, R5 ;  /* 0x000000ffff0d3224 */ /* 0x000fe200078e0005 */
[----:B------:R-:W-:Y:S01]  /*8460*/  F2FP.F16.F32.PACK_AB R34, RZ, R34 ;  /* 0x00000022ff22723e */ /* 0x000fe200000000ff */
[-C--:B------:R-:W-:Y:S01]  /*8470*/  FMUL R40, R40, R122.reuse ;  /* 0x0000007a28287220 */ /* 0x080fe20000400000 */
[----:B------:R-:W-:Y:S01]  /*8480*/  F2FP.F16.F32.PACK_AB R35, RZ, R35 ;  /* 0x00000023ff23723e */ /* 0x000fe200000000ff */
[-C--:B------:R-:W-:Y:S01]  /*8490*/  FMUL R41, R41, R122.reuse ;  /* 0x0000007a29297220 */ /* 0x080fe20000400000 */
[----:B------:R-:W-:Y:S01]  /*84a0*/  @P3 STG.E.U16 desc[UR36][R12.64+0xb2], R117 ;  /* 0x0000b2750c003986 */ /* 0x000fe2000c101524 */
[----:B------:R-:W-:Y:S01]  /*84b0*/  ISETP.GT.AND P3, PT, R3, 0x1, P1 ;  /* 0x000000010300780c */ /* 0x000fe20000f64270 */
[----:B------:R-:W-:Y:S01]  /*84c0*/  FMUL R42, R42, R122 ;  /* 0x0000007a2a2a7220 */ /* 0x000fe20000400000 */
[----:B------:R-:W-:Y:S01]  /*84d0*/  F2FP.F16.F32.PACK_AB R36, RZ, R36 ;  /* 0x00000024ff24723e */ /* 0x000fe200000000ff */
[----:B------:R-:W-:Y:S01]  /*84e0*/  @P5 STG.E.U16 desc[UR36][R10.64+0xb0], R118 ;  /* 0x0000b0760a005986 */ /* 0x000fe2000c101524 */
[----:B------:R-:W-:Y:S01]  /*84f0*/  LEA R4, P5, R125, R4, 0x1 ;  /* 0x000000047d047211 */ /* 0x000fe200078a08ff */
[-C--:B------:R-:W-:Y:S01]  /*8500*/  FMUL R43, R43, R122.reuse ;  /* 0x0000007a2b2b7220 */ /* 0x080fe20000400000 */
[----:B------:R-:W-:Y:S01]  /*8510*/  F2FP.F16.F32.PACK_AB R37, RZ, R37 ;  /* 0x00000025ff25723e */ /* 0x000fe200000000ff */
[----:B------:R-:W-:Y:S01]  /*8520*/  @P2 STG.E.U16 desc[UR36][R10.64+0xb2], R119 ;  /* 0x0000b2770a002986 */ /* 0x000fe2000c101524 */
[----:B------:R-:W-:Y:S01]  /*8530*/  LEA.HI.X R5, R125, R5, R126, 0x1, P5 ;  /* 0x000000057d057211 */ /* 0x000fe200028f0c7e */
[-C--:B------:R-:W-:Y:S01]  /*8540*/  FMUL R44, R44, R122.reuse ;  /* 0x0000007a2c2c7220 */ /* 0x080fe20000400000 */
[----:B------:R-:W-:Y:S01]  /*8550*/  ISETP.GT.AND P2, PT, R3, RZ, P0 ;  /* 0x000000ff0300720c */ /* 0x000fe20000744270 */
[-C--:B------:R-:W-:Y:S01]  /*8560*/  FMUL R45, R45, R122.reuse ;  /* 0x0000007a2d2d7220 */ /* 0x080fe20000400000 */
[C---:B------:R-:W-:Y:S01]  /*8570*/  ISETP.GT.AND P5, PT, R3.reuse, 0x1, P0 ;  /* 0x000000010300780c */ /* 0x040fe200007a4270 */
[----:B------:R-:W-:Y:S01]  /*8580*/  @P4 STG.E.U16 desc[UR36][R4.64], R24 ;  /* 0x0000001804004986 */ /* 0x000fe2000c101524 */
[----:B------:R-:W-:Y:S01]  /*8590*/  ISETP.GT.AND P4, PT, R3, 0x8, P1 ;  /* 0x000000080300780c */ /* 0x000fe20000f84270 */
[----:B------:R-:W-:Y:S01]  /*85a0*/  FMUL R46, R46, R122 ;  /* 0x0000007a2e2e7220 */ /* 0x000fe20000400000 */
[----:B------:R-:W-:Y:S01]  /*85b0*/  F2FP.F16.F32.PACK_AB R38, RZ, R38 ;  /* 0x00000026ff26723e */ /* 0x000fe200000000ff */
[----:B------:R-:W-:Y:S01]  /*85c0*/  @P3 STG.E.U16 desc[UR36][R4.64+0x2], R25 ;  /* 0x0000021904003986 */ /* 0x000fe2000c101524 */
[----:B------:R-:W-:Y:S01]  /*85d0*/  IADD3 R6, P3, R9, R4, RZ ;  /* 0x0000000409067210 */ /* 0x000fe20007f7e0ff */
[-C--:B------:R-:W-:Y:S01]  /*85e0*/  FMUL R47, R47, R122.reuse ;  /* 0x0000007a2f2f7220 */ /* 0x080fe20000400000 */
[----:B------:R-:W-:Y:S01]  /*85f0*/  F2FP.F16.F32.PACK_AB R39, RZ, R39 ;  /* 0x00000027ff27723e */ /* 0x000fe200000000ff */
[-C--:B------:R-:W-:Y:S01]  /*8600*/  FMUL R48, R48, R122.reuse ;  /* 0x0000007a30307220 */ /* 0x080fe20000400000 */
[----:B------:R-:W-:Y:S01]  /*8610*/  IADD3.X R7, R7, R5, RZ, P3, !PT ;  /* 0x0000000507077210 */ /* 0x000fe20001ffe4ff */
[-C--:B------:R-:W-:Y:S01]  /*8620*/  FMUL R49, R49, R122.reuse ;  /* 0x0000007a31317220 */ /* 0x080fe20000400000 */
        /* <DEDUP_REMOVED lines=85> */
[----:B------:R-:W-:Y:S01]  /*8b80*/  FMUL R71, R71, R122 ;  /* 0x0000007a47477220 */ /* 0x000fe20000400000 */
[----:B------:R-:W-:Y:S01]  /*8b90*/  F2FP.F16.F32.PACK_AB R61, RZ, R61 ;  /* 0x0000003dff3d723e */ /* 0x000fe200000000ff */
[----:B------:R-:W-:Y:S01]  /*8ba0*/  @P5 STG.E.U16 desc[UR36][R6.64+0x52], R47 ;  /* 0x0000522f06005986 */ /* 0x000fe2000c101524 */
[----:B------:R-:W-:-:S02]  /*8bb0*/  ISETP.GT.AND P5, PT, R3, 0x31, P0 ;  /* 0x000000310300780c */ /* 0x000fc400007a4270 */
[----:B------:R-:W-:Y:S01]  /*8bc0*/  F2FP.F16.F32.PACK_AB R62, RZ, R62 ;  /* 0x0000003eff3e723e */ /* 0x000fe200000000ff */
[----:B------:R-:W-:Y:S01]  /*8bd0*/  @P4 STG.E.U16 desc[UR36][R4.64+0x60], R48 ;  /* 0x0000603004004986 */ /* 0x000fe2000c101524 */
[C---:B------:R-:W-:Y:S02]  /*8be0*/  ISETP.GT.AND P4, PT, R3.reuse, 0x38, P1 ;  /* 0x000000380300780c */ /* 0x040fe40000f84270 */
[----:B------:R-:W-:Y:S01]  /*8bf0*/  F2FP.F16.F32.PACK_AB R63, RZ, R63 ;  /* 0x0000003fff3f723e */ /* 0x000fe200000000ff */
[----:B------:R-:W-:Y:S01]  /*8c00*/  @P3 STG.E.U16 desc[UR36][R4.64+0x62], R49 ;  /* 0x0000623104003986 */ /* 0x000fe2000c101524 */
[C---:B------:R-:W-:Y:S02]  /*8c10*/  ISETP.GT.AND P3, PT, R3.reuse, 0x39, P1 ;  /* 0x000000390300780c */ /* 0x040fe40000f64270 */
        /* <DEDUP_REMOVED lines=23> */
[----:B------:R-:W-:-:S03]  /*8d90*/  ISETP.GT.AND P3, PT, R3, 0x49, P1 ;  /* 0x000000490300780c */ /* 0x000fc60000f64270 */
        /* <DEDUP_REMOVED lines=13> */
[C---:B------:R-:W-:Y:S02]  /*8e70*/  ISETP.GT.AND P4, PT, R3.reuse, 0x51, P0 ;  /* 0x000000510300780c */ /* 0x040fe40000784270 */
[C---:B------:R-:W-:Y:S01]  /*8e80*/  ISETP.GT.AND P0, PT, R3.reuse, 0x59, P0 ;  /* 0x000000590300780c */ /* 0x040fe20000704270 */
[----:B------:R-:W-:Y:S01]  /*8e90*/  @P3 STG.E.U16 desc[UR36][R4.64+0xa2], R65 ;  /* 0x0000a24104003986 */ /* 0x000fe2000c101524 */
[C---:B------:R-:W-:Y:S02]  /*8ea0*/  ISETP.GT.AND P3, PT, R3.reuse, 0x58, P1 ;  /* 0x000000580300780c */ /* 0x040fe40000f64270 */
[----:B------:R-:W-:Y:S01]  /*8eb0*/  ISETP.GT.AND P1, PT, R3, 0x59, P1 ;  /* 0x000000590300780c */ /* 0x000fe20000f24270 */
[----:B------:R-:W-:Y:S06]  /*8ec0*/  @P2 STG.E.U16 desc[UR36][R6.64+0xa0], R66 ;  /* 0x0000a04206002986 */ /* 0x000fec000c101524 */
[----:B------:R-:W-:Y:S04]  /*8ed0*/  @P4 STG.E.U16 desc[UR36][R6.64+0xa2], R67 ;  /* 0x0000a24306004986 */ /* 0x000fe8000c101524 */
[----:B------:R-:W-:Y:S04]  /*8ee0*/  @P3 STG.E.U16 desc[UR36][R4.64+0xb0], R68 ;  /* 0x0000b04404003986 */ /* 0x000fe8000c101524 */
[----:B------:R0:W-:Y:S02]  /*8ef0*/  @P1 STG.E.U16 desc[UR36][R4.64+0xb2], R69 ;  /* 0x0000b24504001986 */ /* 0x0001e4000c101524 */
[----:B0-----:R-:W-:-:S02]  /*8f00*/  @P5 IMAD.MOV.U32 R4, RZ, RZ, R6 ;  /* 0x000000ffff045224 */ /* 0x001fc400078e0006 */
[----:B------:R-:W-:-:S05]  /*8f10*/  @P5 IMAD.MOV.U32 R5, RZ, RZ, R7 ;  /* 0x000000ffff055224 */ /* 0x000fca00078e0007 */
[----:B------:R0:W-:Y:S04]  /*8f20*/  @P5 STG.E.U16 desc[UR36][R4.64+0xb0], R70 ;  /* 0x0000b04604005986 */ /* 0x0001e8000c101524 */
[----:B------:R0:W-:Y:S02]  /*8f30*/  @P0 STG.E.U16 desc[UR36][R6.64+0xb2], R71 ;  /* 0x0000b24706000986 */ /* 0x0001e4000c101524 */
.L_x_222:
[----:B------:R-:W-:Y:S05]  /*8f40*/  BSYNC B0 ;  /* 0x0000000000007941 */ /* 0x000fea0003800000 */
.L_x_32:
[----:B------:R-:W-:Y:S01]  /*8f50*/  IADD3 R16, P0, R16, UR38, RZ ;  /* 0x0000002610107c10 */ /* 0x000fe2000ff1e0ff */
[----:B------:R-:W-:Y:S01]  /*8f60*/  ULDC.64 UR4, c[0x0][0x650] ;  /* 0x0001940000047ab9 */ /* 0x000fe20000000a00 */
[----:B------:R-:W-:Y:S01]  /*8f70*/  PRMT R3, RZ, 0x7610, R3 ;  /* 0x00007610ff037816 */ /* 0x000fe20000000003 */
[----:B------:R-:W-:Y:S01]  /*8f80*/  IMAD.MOV.U32 R134, RZ, RZ, -0x1 ;  /* 0xffffffffff867424 */ /* 0x000fe200078e00ff */
[----:B------:R-:W-:Y:S01]  /*8f90*/  IADD3.X R17, R17, UR41, RZ, P0, !PT ;  /* 0x0000002911117c10 */ /* 0x000fe200087fe4ff */
[----:B------:R-:W-:Y:S01]  /*8fa0*/  IMAD.MOV.U32 R23, RZ, RZ, -0x1 ;  /* 0xffffffffff177424 */ /* 0x000fe200078e00ff */
[----:B------:R-:W-:-:S04]  /*8fb0*/  ISETP.GE.U32.AND P0, PT, R16, UR4, PT ;  /* 0x0000000410007c0c */ /* 0x000fc8000bf06070 */
[----:B------:R-:W-:-:S13]  /*8fc0*/  ISETP.GE.U32.AND.EX P0, PT, R17, UR5, PT, P0 ;  /* 0x0000000511007c0c */ /* 0x000fda000bf06100 */
[----:B------:R-:W-:Y:S05]  /*8fd0*/  @P0 BRA `(.L_x_223) ;  /* 0x0000000400500947 */ /* 0x000fea0003800000 */
[----:B------:R-:W1:Y:S01]  /*8fe0*/  LDC.64 R10, c[0x0][0x628] ;  /* 0x00018a00ff0a7b82 */ /* 0x000e620000000a00 */
[----:B------:R-:W1:Y:S01]  /*8ff0*/  S2R R12, SR_CTAID.X ;  /* 0x00000000000c7919 */ /* 0x000e620000002500 */
[----:B------:R-:W-:Y:S02]  /*9000*/  IMAD.MOV.U32 R8, RZ, RZ, R16 ;  /* 0x000000ffff087224 */ /* 0x000fe400078e0010 */
[----:B0-----:R-:W-:Y:S01]  /*9010*/  IMAD.MOV.U32 R9, RZ, RZ, R17 ;  /* 0x000000ffff097224 */ /* 0x001fe200078e0011 */
[----:B------:R-:W0:Y:S03]  /*9020*/  S2R R20, SR_CTAID.Y ;  /* 0x0000000000147919 */ /* 0x000e260000002600 */
[----:B------:R-:W0:Y:S08]  /*9030*/  LDC R0, c[0x0][0x630] ;  /* 0x00018c00ff007b82 */ /* 0x000e300000000800 */
[----:B------:R-:W0:Y:S01]  /*9040*/  LDC.64 R14, c[0x0][0x620] ;  /* 0x00018800ff0e7b82 */ /* 0x000e220000000a00 */
[----:B-1----:R-:W-:-:S04]  /*9050*/  ISETP.NE.U32.AND P0, PT, R10, RZ, PT ;  /* 0x000000ff0a00720c */ /* 0x002fc80003f05070 */
[----:B------:R-:W-:-:S13]  /*9060*/  ISETP.NE.AND.EX P0, PT, R11, RZ, PT, P0 ;  /* 0x000000ff0b00720c */ /* 0x000fda0003f05300 */
[----:B0-----:R-:W-:Y:S05]  /*9070*/  @!P0 BRA `(.L_x_224) ;  /* 0x0000000000288947 */ /* 0x001fea0003800000 */
        /* <DEDUP_REMOVED lines=10> */
.L_x_224:
[-CC-:B------:R-:W-:Y:S01]  /*9120*/  SHF.R.U64 R23, R8, R0.reuse, R9.reuse ;  /* 0x0000000008177219 */ /* 0x180fe20000001209 */
[----:B------:R-:W0:Y:S01]  /*9130*/  LDC.64 R26, c[0x0][0x640] ;  /* 0x00019000ff1a7b82 */ /* 0x000e220000000a00 */
[----:B------:R-:W-:Y:S01]  /*9140*/  SHF.R.U32.HI R0, RZ, R0, R9 ;  /* 0x00000000ff007219 */ /* 0x000fe20000011609 */
[----:B------:R-:W-:Y:S01]  /*9150*/  ULDC UR4, c[0x0][0x150] ;  /* 0x0000540000047ab9 */ /* 0x000fe20000000800 */
[----:B------:R-:W-:Y:S02]  /*9160*/  IADD3 R3, P0, RZ, -R23, RZ ;  /* 0x80000017ff037210 */ /* 0x000fe40007f1e0ff */
[----:B------:R-:W-:Y:S02]  /*9170*/  I2FP.F32.U32 R7, R12 ;  /* 0x0000000c00077245 */ /* 0x000fe40000201000 */
[----:B------:R-:W-:Y:S01]  /*9180*/  IADD3.X R5, RZ, ~R0, RZ, P0, !PT ;  /* 0x80000000ff057210 */ /* 0x000fe200007fe4ff */
[----:B------:R-:W1:Y:S02]  /*9190*/  LDC R6, c[0x0][0x618] ;  /* 0x00018600ff067b82 */ /* 0x000e640000000800 */
[----:B------:R-:W-:Y:S01]  /*91a0*/  FMUL R7, R7, UR4 ;  /* 0x0000000407077c20 */ /* 0x000fe20008400000 */
[----:B------:R-:W-:Y:S01]  /*91b0*/  ULDC UR4, c[0x0][0x154] ;  /* 0x0000550000047ab9 */ /* 0x000fe20000000800 */
[----:B------:R-:W-:-:S02]  /*91c0*/  IMAD R0, R5, R14, RZ ;  /* 0x0000000e05007224 */ /* 0x000fc400078e02ff */
[C---:B------:R-:W-:Y:S02]  /*91d0*/  IMAD.WIDE.U32 R4, R3.reuse, R14, R16 ;  /* 0x0000000e03047225 */ /* 0x040fe400078e0010 */
[----:B------:R-:W2:Y:S01]  /*91e0*/  LDC R8, c[0x0][0x608] ;  /* 0x00018200ff087b82 */ /* 0x000ea20000000800 */
[----:B------:R-:W3:Y:S01]  /*91f0*/  F2I.U32.TRUNC.NTZ R7, R7 ;  /* 0x0000000700077305 */ /* 0x000ee2000020f000 */
[----:B------:R-:W-:Y:S01]  /*9200*/  IMAD R3, R3, R15, R0 ;  /* 0x0000000f03037224 */ /* 0x000fe200078e0200 */
[----:B------:R-:W-:-:S03]  /*9210*/  I2FP.F32.U32 R0, R20 ;  /* 0x0000001400007245 */ /* 0x000fc60000201000 */
[----:B------:R-:W-:Y:S02]  /*9220*/  IMAD.IADD R3, R5, 0x1, R3 ;  /* 0x0000000105037824 */ /* 0x000fe400078e0203 */
[----:B------:R-:W4:Y:S01]  /*9230*/  LDC R11, c[0x0][0x658] ;  /* 0x00019600ff0b7b82 */ /* 0x000f220000000800 */
[----:B0-----:R-:W-:-:S04]  /*9240*/  ISETP.NE.U32.AND P0, PT, R26, RZ, PT ;  /* 0x000000ff1a00720c */ /* 0x001fc80003f05070 */
[----:B------:R-:W-:-:S03]  /*9250*/  ISETP.NE.AND.EX P0, PT, R27, RZ, PT, P0 ;  /* 0x000000ff1b00720c */ /* 0x000fc60003f05300 */
[----:B------:R-:W0:Y:S01]  /*9260*/  LDC R9, c[0x0][0x144] ;  /* 0x00005100ff097b82 */ /* 0x000e220000000800 */
[-C--:B-1----:R-:W-:Y:S01]  /*9270*/  SHF.R.U64 R10, R4, R6.reuse, R3 ;  /* 0x00000006040a7219 */ /* 0x082fe20000001203 */
[----:B---3--:R-:W-:Y:S01]  /*9280*/  IMAD.MOV R7, RZ, RZ, -R7 ;  /* 0x000000ffff077224 */ /* 0x008fe200078e0a07 */
[----:B------:R-:W-:Y:S01]  /*9290*/  SHF.R.U32.HI R3, RZ, R6, R3 ;  /* 0x00000006ff037219 */ /* 0x000fe20000011603 */
[----:B------:R-:W-:-:S04]  /*92a0*/  FMUL R6, R0, UR4 ;  /* 0x0000000400067c20 */ /* 0x000fc80008400000 */
[----:B------:R-:W1:Y:S01]  /*92b0*/  LDC R21, c[0x0][0x148] ;  /* 0x00005200ff157b82 */ /* 0x000e620000000800 */
[----:B------:R3:W0:Y:S01]  /*92c0*/  F2I.U32.TRUNC.NTZ R14, R6 ;  /* 0x00000006000e7305 */ /* 0x000622000020f000 */
[-CC-:B--2---:R-:W-:Y:S02]  /*92d0*/  SHF.R.U64 R13, R10, R8.reuse, R3.reuse ;  /* 0x000000080a0d7219 */ /* 0x184fe40000001203 */
[----:B------:R-:W-:-:S04]  /*92e0*/  SHF.R.U32.HI R0, RZ, R8, R3 ;  /* 0x00000008ff007219 */ /* 0x000fc80000011603 */
[----:B------:R-:W2:Y:S01]  /*92f0*/  LDC R24, c[0x0][0x600] ;  /* 0x00018000ff187b82 */ /* 0x000ea20000000800 */
[-CC-:B----4-:R-:W-:Y:S02]  /*9300*/  SHF.R.U64 R15, R13, R11.reuse, R0.reuse ;  /* 0x0000000b0d0f7219 */ /* 0x190fe40000001200 */
[----:B------:R-:W-:-:S03]  /*9310*/  SHF.R.U32.HI R5, RZ, R11, R0 ;  /* 0x0000000bff057219 */ /* 0x000fc60000011600 */
[----:B------:R-:W-:Y:S02]  /*9320*/  IMAD.MOV.U32 R4, RZ, RZ, R15 ;  /* 0x000000ffff047224 */ /* 0x000fe400078e000f */
[----:B------:R-:W4:Y:S01]  /*9330*/  LDC R28, c[0x0][0x648] ;  /* 0x00019200ff1c7b82 */ /* 0x000f220000000800 */
[----:B0-----:R-:W-:-:S07]  /*9340*/  IMAD R25, R9, R7, R12 ;  /* 0x0000000709197224 */ /* 0x001fce00078e020c */
[----:B------:R-:W0:Y:S08]  /*9350*/  LDC R29, c[0x0][0x638] ;  /* 0x00018e00ff1d7b82 */ /* 0x000e300000000800 */
[----:B------:R-:W0:Y:S01]  /*9360*/  LDC R30, c[0x0][0x610] ;  /* 0x00018400ff1e7b82 */ /* 0x000e220000000800 */
[----:B-123--:R-:W-:Y:S05]  /*9370*/  @!P0 BRA `(.L_x_225) ;  /* 0x0000000000288947 */ /* 0x00efea0003800000 */
[----:B------:R-:W1:Y:S02]  /*9380*/  LDC R0, c[0x0][0x64c] ;  /* 0x00019300ff007b82 */ /* 0x000e640000000800 */
[----:B-1----:R-:W-:-:S05]  /*9390*/  IADD3 R3, P0, R15, R0, RZ ;  /* 0x000000000f037210 */ /* 0x002fca0007f1e0ff */
        /* <DEDUP_REMOVED lines=8> */
.L_x_225:
[----:B------:R-:W-:Y:S01]  /*9420*/  ISETP.NE.AND P0, PT, R2, 0x1, PT ;  /* 0x000000010200780c */ /* 0x000fe20003f05270 */
[----:B------:R-:W-:Y:S01]  /*9430*/  IMAD.MOV R14, RZ, RZ, -R14 ;  /* 0x000000ffff0e7224 */ /* 0x000fe200078e0a0e */
[----:B----4-:R-:W-:Y:S01]  /*9440*/  SHF.R.U64 R0, R4, R28, R5 ;  /* 0x0000001c04007219 */ /* 0x010fe20000001205 */
[----:B------:R-:W-:Y:S01]  /*9450*/  VIADD R5, R24, 0xffffffff ;  /* 0xffffffff18057836 */ /* 0x000fe20000000000 */
[----:B------:R-:W-:-:S03]  /*9460*/  LOP3.LUT R3, R13, R132, RZ, 0xc0, !PT ;  /* 0x000000840d037212 */ /* 0x000fc600078ec0ff */
[----:B------:R-:W-:Y:S01]  /*9470*/  IMAD.MOV R4, RZ, RZ, -R0 ;  /* 0x000000ffff047224 */ /* 0x000fe200078e0a00 */
[----:B------:R-:W-:Y:S01]  /*9480*/  LOP3.LUT R10, R10, R5, RZ, 0xc0, !PT ;  /* 0x000000050a0a7212 */ /* 0x000fe200078ec0ff */
[----:B------:R-:W-:Y:S02]  /*9490*/  IMAD R0, R128, R0, R3 ;  /* 0x0000000080007224 */ /* 0x000fe400078e0203 */
[----:B0-----:R-:W-:Y:S01]  /*94a0*/  IMAD R3, R4, R29, R15 ;  /* 0x0000001d04037224 */ /* 0x001fe200078e020f */
[----:B------:R-:W-:Y:S01]  /*94b0*/  MOV R4, 0x1 ;  /* 0x0000000100047802 */ /* 0x000fe20000000f00 */
[----:B------:R-:W-:Y:S02]  /*94c0*/  @P0 IMAD R25, R21, R14, R20 ;  /* 0x0000000e15190224 */ /* 0x000fe400078e0214 */
[----:B------:R-:W-:Y:S01]  /*94d0*/  IMAD R5, R3, R24, R10 ;  /* 0x0000001803057224 */ /* 0x000fe200078e020a */
[----:B------:R-:W-:Y:S01]  /*94e0*/  PRMT R3, R4, 0x7610, R3 ;  /* 0x0000761004037816 */ /* 0x000fe20000000003 */
[----:B------:R-:W-:-:S05]  /*94f0*/  IMAD R0, R0, R30, R25 ;  /* 0x0000001e00007224 */ /* 0x000fca00078e0219 */
[----:B------:R-:W-:Y:S02]  /*9500*/  SEL R134, R5, R0, !P0 ;  /* 0x0000000005867207 */ /* 0x000fe40004000000 */
[----:B------:R-:W-:-:S07]  /*9510*/  SEL R0, R0, R5, !P0 ;  /* 0x0000000500007207 */ /* 0x000fce0004000000 */
.L_x_223:
[----:B------:R-:W-:Y:S01]  /*9520*/  LOP3.LUT P0, RZ, R3, 0xff, RZ, 0xc0, !PT ;  /* 0x000000ff03ff7812 */ /* 0x000fe2000780c0ff */
[----:B------:R-:W-:-:S12]  /*9530*/  IMAD.MOV.U32 R135, RZ, RZ, R0 ;  /* 0x000000ffff877224 */ /* 0x000fd800078e0000 */
[----:B------:R-:W-:Y:S05]  /*9540*/  @P0 BRA `(.L_x_226) ;  /* 0xffffff7c00c00947 */ /* 0x000fea000383ffff */
[----:B------:R-:W-:Y:S05]  /*9550*/  EXIT ;  /* 0x000000000000794d */ /* 0x000fea0003800000 */
.L_x_7:
[----:B------:R-:W-:Y:S01]  /*9560*/  ULDC.64 UR4, c[0x0][0x650] ;  /* 0x0001940000047ab9 */ /* 0x000fe20000000a00 */
[----:B------:R-:W-:Y:S01]  /*9570*/  PRMT R8, RZ, 0x7610, R8 ;  /* 0x00007610ff087816 */ /* 0x000fe20000000008 */
[----:B------:R-:W-:Y:S01]  /*9580*/  IMAD.MOV.U32 R20, RZ, RZ, -0x1 ;  /* 0xffffffffff147424 */ /* 0x000fe200078e00ff */
[----:B------:R-:W-:Y:S01]  /*9590*/  ISETP.GE.U32.AND P0, PT, R16, UR4, PT ;  /* 0x0000000410007c0c */ /* 0x000fe2000bf06070 */
[----:B------:R-:W-:Y:S02]  /*95a0*/  IMAD.MOV.U32 R19, RZ, RZ, -0x1 ;  /* 0xffffffffff137424 */ /* 0x000fe400078e00ff */
[----:B------:R-:W-:Y:S01]  /*95b0*/  IMAD.MOV.U32 R7, RZ, RZ, -0x1 ;  /* 0xffffffffff077424 */ /* 0x000fe200078e00ff */
        /* <DEDUP_REMOVED lines=20> */
.L_x_228:
[----:B------:R-:W0:Y:S01]  /*9700*/  LDC.64 R30, c[0x0][0x640] ;  /* 0x00019000ff1e7b82 */ /* 0x000e220000000a00 */
[-CC-:B------:R-:W-:Y:S01]  /*9710*/  SHF.R.U64 R21, R14, R8.reuse, R15.reuse ;  /* 0x000000080e157219 */ /* 0x180fe2000000120f */
[----:B------:R-:W-:Y:S01]  /*9720*/  IMAD.MOV.U32 R27, RZ, RZ, 0x1 ;  /* 0x00000001ff1b7424 */ /* 0x000fe200078e00ff */
[----:B------:R-:W-:Y:S02]  /*9730*/  SHF.R.U32.HI R7, RZ, R8, R15 ;  /* 0x00000008ff077219 */ /* 0x000fe4000001160f */
[----:B------:R-:W-:-:S03]  /*9740*/  IADD3 R13, P0, RZ, -R21, RZ ;  /* 0x80000015ff0d7210 */ /* 0x000fc60007f1e0ff */
[----:B------:R-:W1:Y:S01]  /*9750*/  LDC R12, c[0x0][0x618] ;  /* 0x00018600ff0c7b82 */ /* 0x000e620000000800 */
[----:B------:R-:W-:Y:S01]  /*9760*/  IADD3.X R7, RZ, ~R7, RZ, P0, !PT ;  /* 0x80000007ff077210 */ /* 0x000fe200007fe4ff */
[----:B------:R-:W-:-:S04]  /*9770*/  IMAD.WIDE.U32 R10, R13, R22, R16 ;  /* 0x000000160d0a7225 */ /* 0x000fc800078e0010 */
[----:B------:R-:W-:Y:S02]  /*9780*/  IMAD R8, R7, R22, RZ ;  /* 0x0000001607087224 */ /* 0x000fe400078e02ff */
[----:B------:R-:W2:Y:S02]  /*9790*/  LDC R14, c[0x0][0x608] ;  /* 0x00018200ff0e7b82 */ /* 0x000ea40000000800 */
[----:B------:R-:W-:-:S04]  /*97a0*/  IMAD R7, R13, R23, R8 ;  /* 0x000000170d077224 */ /* 0x000fc800078e0208 */
[----:B------:R-:W-:Y:S02]  /*97b0*/  IMAD.IADD R7, R11, 0x1, R7 ;  /* 0x000000010b077824 */ /* 0x000fe400078e0207 */
[----:B------:R-:W3:Y:S01]  /*97c0*/  LDC R28, c[0x0][0x658] ;  /* 0x00019600ff1c7b82 */ /* 0x000ee20000000800 */
[----:B0-----:R-:W-:Y:S01]  /*97d0*/  ISETP.NE.U32.AND P0, PT, R30, RZ, PT ;  /* 0x000000ff1e00720c */ /* 0x001fe20003f05070 */
[----:B------:R-:W-:-:S03]  /*97e0*/  IMAD.MOV.U32 R11, RZ, RZ, -0x1 ;  /* 0xffffffffff0b7424 */ /* 0x000fc600078e00ff */
[----:B------:R-:W-:-:S03]  /*97f0*/  ISETP.NE.AND.EX P0, PT, R31, RZ, PT, P0 ;  /* 0x000000ff1f00720c */ /* 0x000fc60003f05300 */
        /* <DEDUP_REMOVED lines=8> */
[--C-:B------:R-:W-:Y:S02]  /*9880*/  SHF.R.U64 R26, R22, R28, R7.reuse ;  /* 0x0000001c161a7219 */ /* 0x100fe40000001207 */
[----:B------:R-:W-:Y:S02]  /*9890*/  LOP3.LUT R29, RZ, R10, RZ, 0x33, !PT ;  /* 0x0000000aff1d7212 */ /* 0x000fe400078e33ff */
[----:B------:R-:W-:Y:S01]  /*98a0*/  SHF.R.U32.HI R11, RZ, R28, R7 ;  /* 0x0000001cff0b7219 */ /* 0x000fe20000011607 */
[----:B------:R-:W3:Y:S01]  /*98b0*/  LDC R32, c[0x0][0x610] ;  /* 0x00018400ff207b82 */ /* 0x000ee20000000800 */
[----:B------:R-:W-:Y:S01]  /*98c0*/  IMAD.MOV.U32 R10, RZ, RZ, R26 ;  /* 0x000000ffff0a7224 */ /* 0x000fe200078e001a */
        /* <DEDUP_REMOVED lines=11> */
.L_x_229:
[----:B------:R-:W-:Y:S02]  /*9980*/  ISETP.NE.AND P0, PT, R2, 0x1, PT ;  /* 0x000000010200780c */ /* 0x000fe40003f05270 */
[----:B-1----:R-:W-:Y:S01]  /*9990*/  SHF.R.U64 R8, R10, R8, R11 ;  /* 0x000000080a087219 */ /* 0x002fe2000000120b */
[----:B0-----:R-:W-:Y:S01]  /*99a0*/  VIADD R11, R23, 0xffffffff ;  /* 0xffffffff170b7836 */ /* 0x001fe20000000000 */
[----:B------:R-:W-:Y:S02]  /*99b0*/  SHF.L.U32 R27, R27, R28, RZ ;  /* 0x0000001c1b1b7219 */ /* 0x000fe400000006ff */
[----:B------:R-:W-:Y:S01]  /*99c0*/  LOP3.LUT R5, R22, R29, RZ, 0xc0, !PT ;  /* 0x0000001d16057212 */ /* 0x000fe200078ec0ff */
[----:B------:R-:W-:-:S04]  /*99d0*/  IMAD.MOV R7, RZ, RZ, -R8 ;  /* 0x000000ffff077224 */ /* 0x000fc800078e0a08 */
[----:B------:R-:W-:Y:S01]  /*99e0*/  IMAD R5, R27, R8, R5 ;  /* 0x000000081b057224 */ /* 0x000fe200078e0205 */
[----:B------:R-:W-:Y:S01]  /*99f0*/  MOV R8, 0x1 ;  /* 0x0000000100087802 */ /* 0x000fe20000000f00 */
[----:B------:R-:W-:Y:S01]  /*9a00*/  @P0 IMAD R6, R9, R24, R4 ;  /* 0x0000001809060224 */ /* 0x000fe200078e0204 */
[----:B------:R-:W-:Y:S01]  /*9a10*/  LOP3.LUT R9, R20, R11, RZ, 0xc0, !PT ;  /* 0x0000000b14097212 */ /* 0x000fe200078ec0ff */
[----:B--2---:R-:W-:Y:S02]  /*9a20*/  IMAD R4, R7, R25, R26 ;  /* 0x0000001907047224 */ /* 0x004fe400078e021a */
[----:B---3--:R-:W-:Y:S02]  /*9a30*/  IMAD R6, R5, R32, R6 ;  /* 0x0000002005067224 */ /* 0x008fe400078e0206 */
[----:B------:R-:W-:Y:S02]  /*9a40*/  IMAD R5, R4, R23, R9 ;  /* 0x0000001704057224 */ /* 0x000fe400078e0209 */
[----:B------:R-:W-:-:S03]  /*9a50*/  IMAD.MOV.U32 R7, RZ, RZ, R21 ;  /* 0x000000ffff077224 */ /* 0x000fc600078e0015 */
[----:B------:R-:W-:Y:S02]  /*9a60*/  SEL R19, R5, R6, !P0 ;  /* 0x0000000605137207 */ /* 0x000fe40004000000 */
[----:B------:R-:W-:-:S07]  /*9a70*/  SEL R20, R6, R5, !P0 ;  /* 0x0000000506147207 */ /* 0x000fce0004000000 */
.L_x_227:
[----:B------:R-:W-:-:S08]  /*9a80*/  NOP ;  /* 0x0000000000007918 */ /* 0x000fd00000000000 */
[----:B------:R-:W0:-:S00]  /*9a90*/  USETMAXREG.DEALLOC.CTAPOOL 0x28 ;  /* 0x00000028000079c8 */ /* 0x000e0000080e0500 */
[----:B0-----:R-:W-:-:S13]  /*9aa0*/  ISETP.NE.AND P0, PT, R3, RZ, PT ;  /* 0x000000ff0300720c */ /* 0x001fda0003f05270 */
[----:B------:R-:W-:Y:S05]  /*9ab0*/  @P0 EXIT ;  /* 0x000000000000094d */ /* 0x000fea0003800000 */
[----:B------:R-:W-:Y:S01]  /*9ac0*/  LOP3.LUT P0, RZ, R8, 0xff, RZ, 0xc0, !PT ;  /* 0x000000ff08ff7812 */ /* 0x000fe2000780c0ff */
[----:B------:R-:W-:Y:S02]  /*9ad0*/  IMAD.MOV.U32 R3, RZ, RZ, 0x1 ;  /* 0x00000001ff037424 */ /* 0x000fe400078e00ff */
[----:B------:R-:W-:-:S10]  /*9ae0*/  IMAD.MOV.U32 R8, RZ, RZ, RZ ;  /* 0x000000ffff087224 */ /* 0x000fd400078e00ff */
[----:B------:R-:W-:Y:S05]  /*9af0*/  @!P0 BRA `(.L_x_230) ;  /* 0x0000000c00548947 */ /* 0x000fea0003800000 */
[----:B------:R-:W0:Y:S01]  /*9b00*/  LDC R3, c[0x0][0x28c] ;  /* 0x0000a300ff037b82 */ /* 0x000e220000000800 */
[----:B------:R-:W1:Y:S01]  /*9b10*/  S2R R10, SR_CgaCtaId ;  /* 0x00000000000a7919 */ /* 0x000e620000008800 */
[----:B------:R-:W-:Y:S01]  /*9b20*/  ULDC UR5, c[0x0][0x658] ;  /* 0x0001960000057ab9 */ /* 0x000fe20000000800 */
[----:B------:R-:W-:Y:S01]  /*9b30*/  UMOV UR6, 0xffffffff ;  /* 0xffffffff00067882 */ /* 0x000fe20000000000 */
[----:B------:R-:W-:Y:S01]  /*9b40*/  BSSY B0, `(.L_x_230) ;  /* 0x00000d0000007945 */ /* 0x000fe20003800000 */
[----:B------:R-:W-:Y:S01]  /*9b50*/  USHF.L.U32 UR6, UR6, UR5, URZ ;  /* 0x0000000506067299 */ /* 0x000fe2000800063f */
[----:B------:R-:W-:Y:S01]  /*9b60*/  IMAD.MOV.U32 R11, RZ, RZ, 0x1 ;  /* 0x00000001ff0b7424 */ /* 0x000fe200078e00ff */
[----:B------:R-:W-:Y:S01]  /*9b70*/  LOP3.LUT R13, R18, 0x2, RZ, 0xfc, !PT ;  /* 0x00000002120d7812 */ /* 0x000fe200078efcff */
[----:B------:R-:W-:Y:S01]  /*9b80*/  IMAD.MOV.U32 R8, RZ, RZ, RZ ;  /* 0x000000ffff087224 */ /* 0x000fe200078e00ff */
[----:B------:R-:W-:Y:S01]  /*9b90*/  ULDC UR4, c[0x0][0x600] ;  /* 0x0001800000047ab9 */ /* 0x000fe20000000800 */
[----:B------:R-:W-:Y:S01]  /*9ba0*/  UMOV UR7, 0x1 ;  /* 0x0000000100077882 */ /* 0x000fe20000000000 */
[----:B------:R-:W-:-:S02]  /*9bb0*/  UIADD3 UR4, UR4, -0x1, URZ ;  /* 0xffffffff04047890 */ /* 0x000fc4000fffe03f */
[----:B------:R-:W-:Y:S02]  /*9bc0*/  USHF.L.U32 UR5, UR7, UR5, URZ ;  /* 0x0000000507057299 */ /* 0x000fe4000800063f */
[----:B------:R-:W-:Y:S01]  /*9bd0*/  ULOP3.LUT UR6, URZ, UR6, URZ, 0x33, !UPT ;  /* 0x000000063f067292 */ /* 0x000fe2000f8e333f */
[----:B------:R-:W-:Y:S01]  /*9be0*/  ULDC.64 UR30, c[0x0][0x198] ;  /* 0x00006600001e7ab9 */ /* 0x000fe20000000a00 */
[----:B0-----:R-:W-:-:S05]  /*9bf0*/  VIADD R3, R3, 0x7f ;  /* 0x0000007f03037836 */ /* 0x001fca0000000000 */
[----:B------:R-:W-:-:S04]  /*9c00*/  SHF.R.S32.HI R4, RZ, 0x1f, R3 ;  /* 0x0000001fff047819 */ /* 0x000fc80000011403 */
[----:B------:R-:W-:Y:S01]  /*9c10*/  LEA.HI R4, R4, R3, RZ, 0x7 ;  /* 0x0000000304047211 */ /* 0x000fe200078f38ff */
[----:B------:R-:W-:Y:S01]  /*9c20*/  IMAD.MOV.U32 R3, RZ, RZ, 0x1 ;  /* 0x00000001ff037424 */ /* 0x000fe200078e00ff */
[----:B-1----:R-:W-:Y:S02]  /*9c30*/  LOP3.LUT R10, R10, 0x1, RZ, 0xc0, !PT ;  /* 0x000000010a0a7812 */ /* 0x002fe400078ec0ff */
[----:B------:R-:W-:-:S05]  /*9c40*/  SHF.R.S32.HI R9, RZ, 0x7, R4 ;  /* 0x00000007ff097819 */ /* 0x000fca0000011404 */
[----:B------:R-:W-:-:S07]  /*9c50*/  VIADD R12, R9, 0x1 ;  /* 0x00000001090c7836 */ /* 0x000fce0000000000 */
.L_x_241:
[----:B------:R-:W-:-:S03]  /*9c60*/  UMOV UR7, 0xffffffff ;  /* 0xffffffff00077882 */ /* 0x000fc60000000000 */
[----:B------:R-:W-:Y:S05]  /*9c70*/  BRA.DIV UR7, `(.L_x_231) ;  /* 0x0000000e07947947 */ /* 0x000fea000b800000 */
[----:B------:R-:W-:-:S13]  /*9c80*/  ELECT P6, URZ, PT ;  /* 0x00000000003f782f */ /* 0x000fda00038c0000 */
.L_x_250:
[----:B------:R-:W0:Y:S01]  /*9c90*/  LDC R4, c[0x0][0x28c] ;  /* 0x0000a300ff047b82 */ /* 0x000e220000000800 */
[----:B------:R-:W-:Y:S01]  /*9ca0*/  BSSY B1, `(.L_x_232) ;  /* 0x0000046000017945 */ /* 0x000fe20003800000 */
[----:B0-----:R-:W-:-:S13]  /*9cb0*/  ISETP.LT.OR P6, PT, R4, 0x1, !P6 ;  /* 0x000000010400780c */ /* 0x001fda00077c1670 */
[----:B------:R-:W-:Y:S05]  /*9cc0*/  @P6 BRA `(.L_x_233) ;  /* 0x00000004000c6947 */ /* 0x000fea0003800000 */
[----:B------:R-:W-:Y:S01]  /*9cd0*/  LEA R19, R19, R10, 0x1 ;  /* 0x0000000a13137211 */ /* 0x000fe200078e08ff */
[----:B------:R-:W-:Y:S02]  /*9ce0*/  IMAD.SHL.U32 R20, R20, 0x100, RZ ;  /* 0x0000010014147824 */ /* 0x000fe400078e00ff */
[----:B------:R-:W-:Y:S02]  /*9cf0*/  IMAD.MOV.U32 R23, RZ, RZ, RZ ;  /* 0x000000ffff177224 */ /* 0x000fe400078e00ff */
[----:B------:R-:W-:Y:S02]  /*9d00*/  IMAD.MOV.U32 R4, RZ, RZ, R12 ;  /* 0x000000ffff047224 */ /* 0x000fe400078e000c */
[----:B------:R-:W-:Y:S02]  /*9d10*/  IMAD.MOV.U32 R5, RZ, RZ, R3 ;  /* 0x000000ffff057224 */ /* 0x000fe400078e0003 */
[----:B------:R-:W-:Y:S02]  /*9d20*/  IMAD.MOV.U32 R15, RZ, RZ, R8 ;  /* 0x000000ffff0f7224 */ /* 0x000fe400078e0008 */
[----:B------:R-:W-:-:S07]  /*9d30*/  IMAD R19, R19, 0x30, RZ ;  /* 0x0000003013137824 */ /* 0x000fce00078e02ff */
.L_x_236:
[----:B------:R-:W0:Y:S01]  /*9d40*/  S2R R21, SR_CgaCtaId ;  /* 0x0000000000157919 */ /* 0x000e220000008800 */
[----:B------:R-:W-:Y:S02]  /*9d50*/  MOV R6, 0x400 ;  /* 0x0000040000067802 */ /* 0x000fe40000000f00 */
[----:B------:R-:W-:-:S13]  /*9d60*/  ISETP.NE.AND P1, PT, R0, RZ, PT ;  /* 0x000000ff0000720c */ /* 0x000fda0003f25270 */
[----:B------:R-:W1:Y:S01]  /*9d70*/  @!P1 LDC R14, c[0x0][0x500] ;  /* 0x00014000ff0e9b82 */ /* 0x000e620000000800 */
[----:B0-----:R-:W-:Y:S02]  /*9d80*/  LEA R22, R21, R6, 0x18 ;  /* 0x0000000615167211 */ /* 0x001fe400078ec0ff */
[----:B------:R-:W-:-:S03]  /*9d90*/  SHF.L.U32 R6, R5, 0x1f, RZ ;  /* 0x0000001f05067819 */ /* 0x000fc600000006ff */
[----:B------:R-:W-:-:S04]  /*9da0*/  IMAD R21, R15, 0x8, R22 ;  /* 0x000000080f157824 */ /* 0x000fc800078e0216 */
[----:B------:R-:W0:Y:S02]  /*9db0*/  SYNCS.PHASECHK.TRANS64.TRYWAIT P0, [R21+URZ+0x10], R6 ;  /* 0x00001006150075a7 */ /* 0x000e24000800017f */
[----:B01----:R-:W-:Y:S05]  /*9dc0*/  @!P0 BRA `(.L_x_234) ;  /* 0x0000000c00608947 */ /* 0x003fea0003800000 */
.L_x_251:
[----:B0-----:R-:W-:Y:S01]  /*9dd0*/  PRMT R6, R13, 0x9910, RZ ;  /* 0x000099100d067816 */ /* 0x001fe200000000ff */
[----:B------:R0:W-:Y:S03]  /*9de0*/  @!P1 SYNCS.ARRIVE.TRANS64 RZ, [R21+URZ], R14 ;  /* 0x0000000e15ff99a7 */ /* 0x0001e6000800003f */
[----:B------:R-:W-:-:S13]  /*9df0*/  ISETP.NE.AND P0, PT, R6, 0x2, PT ;  /* 0x000000020600780c */ /* 0x000fda0003f05270 */
[----:B0-----:R-:W-:Y:S05]  /*9e00*/  @P0 BRA `(.L_x_235) ;  /* 0x0000000000040947 */ /* 0x001fea0003800000 */
[----:B------:R-:W-:Y:S01]  /*9e10*/  BPT.TRAP 0x1 ;  /* 0x000000040000795c */ /* 0x000fe20000300000 */
.L_x_235:
[----:B------:R-:W-:Y:S01]  /*9e20*/  IMAD R6, R15, 0x4, R10 ;  /* 0x000000040f067824 */ /* 0x000fe200078e020a */
[----:B------:R-:W-:Y:S01]  /*9e30*/  R2UR UR34, R23 ;  /* 0x00000000172272ca */ /* 0x000fe200000e0000 */
[--C-:B------:R-:W-:Y:S01]  /*9e40*/  IMAD R14, R15, 0x10000, R22.reuse ;  /* 0x000100000f0e7824 */ /* 0x100fe200078e0216 */
[----:B------:R-:W-:Y:S01]  /*9e50*/  R2UR UR33, R21 ;  /* 0x00000000152172ca */ /* 0x000fe200000e0000 */
[----:B------:R-:W-:Y:S01]  /*9e60*/  IMAD R6, R6, 0xc00, RZ ;  /* 0x00000c0006067824 */ /* 0x000fe200078e02ff */
[----:B------:R-:W-:Y:S01]  /*9e70*/  R2UR UR36, R7 ;  /* 0x00000000072472ca */ /* 0x000fe200000e0000 */
[----:B------:R-:W-:Y:S01]  /*9e80*/  UIADD3 UR14, UP0, UR30, 0xf0, URZ ;  /* 0x000000f01e0e7890 */ /* 0x000fe2000ff1e03f */
[----:B------:R-:W-:Y:S01]  /*9e90*/  R2UR UR24, R14 ;  /* 0x000000000e1872ca */ /* 0x000fe200000e0000 */
[----:B------:R-:W-:Y:S01]  /*9ea0*/  IMAD R6, R6, 0x2, R22 ;  /* 0x0000000206067824 */ /* 0x000fe200078e0216 */
[----:B------:R-:W-:Y:S01]  /*9eb0*/  R2UR UR35, R20 ;  /* 0x00000000142372ca */ /* 0x000fe200000e0000 */
[----:B------:R-:W-:Y:S01]  /*9ec0*/  UIADD3 UR42, UP1, UR30, 0x1f0, URZ ;  /* 0x000001f01e2a7890 */ /* 0x000fe2000ff3e03f */
[----:B------:R-:W-:Y:S01]  /*9ed0*/  IADD3 R4, R4, -0x1, RZ ;  /* 0xffffffff04047810 */ /* 0x000fe20007ffe0ff */
[----:B------:R-:W-:Y:S01]  /*9ee0*/  UIADD3.X UR15, URZ, UR31, URZ, UP0, !UPT ;  /* 0x0000001f3f0f7290 */ /* 0x000fe200087fe43f */
[----:B------:R-:W-:Y:S01]  /*9ef0*/  R2UR UR8, R6 ;  /* 0x00000000060872ca */ /* 0x000fe200000e0000 */
[----:B------:R-:W-:Y:S01]  /*9f00*/  UIADD3 UR26, UR34, 0x40, URZ ;  /* 0x00000040221a7890 */ /* 0x000fe2000fffe03f */
[----:B------:R-:W-:Y:S01]  /*9f10*/  R2UR UR19, R19 ;  /* 0x00000000131372ca */ /* 0x000fe200000e0000 */
[----:B------:R-:W-:Y:S01]  /*9f20*/  UIADD3.X UR43, URZ, UR31, URZ, UP1, !UPT ;  /* 0x0000001f3f2b7290 */ /* 0x000fe20008ffe43f */
[----:B------:R-:W-:Y:S01]  /*9f30*/  ISETP.GT.AND P1, PT, R4, 0x1, PT ;  /* 0x000000010400780c */ /* 0x000fe20003f24270 */
[----:B------:R-:W-:Y:S01]  /*9f40*/  VIADD R15, R15, 0x1 ;  /* 0x000000010f0f7836 */ /* 0x000fe20000000000 */
[----:B------:R-:W-:Y:S01]  /*9f50*/  UMOV UR22, 0x0 ;  /* 0x0000000000167882 */ /* 0x000fe20000000000 */
[----:B------:R-:W-:Y:S01]  /*9f60*/  UIADD3 UR32, UR24, 0x100, URZ ;  /* 0x0000010018207890 */ /* 0x000fe2000fffe03f */
[----:B------:R-:W-:Y:S01]  /*9f70*/  VIADD R23, R23, 0x80 ;  /* 0x0000008017177836 */ /* 0x000fe20000000000 */
[----:B------:R-:W-:Y:S01]  /*9f80*/  UIADD3 UR24, UR24, 0x8100, URZ ;  /* 0x0000810018187890 */ /* 0x000fe2000fffe03f */
[----:B------:R-:W-:Y:S01]  /*9f90*/  ISETP.NE.AND P0, PT, R15, 0x2, PT ;  /* 0x000000020f00780c */ /* 0x000fe20003f05270 */
[----:B------:R-:W-:Y:S01]  /*9fa0*/  UMOV UR23, 0x10000000 ;  /* 0x1000000000177882 */ /* 0x000fe20000000000 */
[----:B------:R-:W-:Y:S01]  /*9fb0*/  UMOV UR25, UR33 ;  /* 0x0000002100197c82 */ /* 0x000fe20008000000 */
[----:B------:R-:W-:Y:S01]  /*9fc0*/  UIADD3 UR16, UR8, 0x20100, URZ ;  /* 0x0002010008107890 */ /* 0x000fe2000fffe03f */
[----:B------:R-:W-:Y:S01]  /*9fd0*/  SEL R6, RZ, 0x1, P0 ;  /* 0x00000001ff067807 */ /* 0x000fe20000000000 */
[----:B------:R-:W-:Y:S01]  /*9fe0*/  UIADD3 UR8, UR8, 0x23100, URZ ;  /* 0x0002310008087890 */ /* 0x000fe2000fffe03f */
[----:B------:R0:W-:Y:S01]  /*9ff0*/  UTMALDG.3D [UR32], [UR14], desc[UR22] ;  /* 0x000016200e0075b4 */ /* 0x0001e20008011000 */
[----:B------:R-:W-:Y:S01]  /*a000*/  UMOV UR28, UR36 ;  /* 0x00000024001c7c82 */ /* 0x000fe20008000000 */
[----:B------:R-:W-:Y:S01]  /*a010*/  UMOV UR27, UR35 ;  /* 0x00000023001b7c82 */ /* 0x000fe20008000000 */
[----:B------:R-:W-:Y:S01]  /*a020*/  UMOV UR7, 0x30000 ;  /* 0x0003000000077882 */ /* 0x000fe20000000000 */
[----:B------:R-:W-:Y:S01]  /*a030*/  UMOV UR17, UR33 ;  /* 0x0000002100117c82 */ /* 0x000fe20008000000 */
[----:B------:R-:W-:Y:S01]  /*a040*/  UMOV UR18, UR34 ;  /* 0x0000002200127c82 */ /* 0x000fe20008000000 */
[----:B------:R-:W-:Y:S01]  /*a050*/  UMOV UR20, UR36 ;  /* 0x0000002400147c82 */ /* 0x000fe20008000000 */
[----:B------:R-:W-:Y:S01]  /*a060*/  UMOV UR9, UR33 ;  /* 0x0000002100097c82 */ /* 0x000fe20008000000 */
[----:B------:R-:W-:Y:S01]  /*a070*/  UMOV UR11, UR19 ;  /* 0x00000013000b7c82 */ /* 0x000fe20008000000 */
[----:B------:R-:W-:Y:S01]  /*a080*/  UMOV UR12, UR36 ;  /* 0x00000024000c7c82 */ /* 0x000fe20008000000 */
[----:B------:R0:W-:Y:S01]  /*a090*/  UTMALDG.3D [UR24], [UR14], desc[UR22] ;  /* 0x000016180e0075b4 */ /* 0x0001e20008011000 */
[----:B------:R-:W-:Y:S01]  /*a0a0*/  UMOV UR10, UR26 ;  /* 0x0000001a000a7c82 */ /* 0x000fe20008000000 */
[----:B------:R-:W-:-:S02]  /*a0b0*/  LOP3.LUT R5, R5, R6, RZ, 0x3c, !PT ;  /* 0x0000000605057212 */ /* 0x000fc400078e3cff */
[----:B------:R-:W-:Y:S01]  /*a0c0*/  SEL R15, R15, RZ, P0 ;  /* 0x000000ff0f0f7207 */ /* 0x000fe20000000000 */
[----:B------:R0:W-:Y:S01]  /*a0d0*/  UTMALDG.3D.MULTICAST [UR16], [UR42], UR7, desc[UR22] ;  /* 0x000016102a0073b4 */ /* 0x0001e20008011807 */
[----:B------:R0:W-:Y:S02]  /*a0e0*/  UTMALDG.3D.MULTICAST [UR8], [UR42], UR7, desc[UR22] ;  /* 0x000016082a0073b4 */ /* 0x0001e40008011807 */
[----:B0-----:R-:W-:Y:S05]  /*a0f0*/  @P1 BRA `(.L_x_236) ;  /* 0xfffffffc00101947 */ /* 0x001fea000383ffff */
.L_x_233:
[----:B------:R-:W-:Y:S05]  /*a100*/  BSYNC B1 ;  /* 0x0000000000017941 */ /* 0x000fea0003800000 */
.L_x_232:
[----:B------:R-:W-:Y:S01]  /*a110*/  LOP3.LUT P1, RZ, R11, 0xff, RZ, 0xc0, !PT ;  /* 0x000000ff0bff7812 */ /* 0x000fe2000782c0ff */
[----:B------:R-:W-:Y:S01]  /*a120*/  IMAD.IADD R8, R9, 0x1, R8 ;  /* 0x0000000109087824 */ /* 0x000fe200078e0208 */
[----:B------:R-:W-:Y:S01]  /*a130*/  IADD3 R16, P2, R16, UR38, RZ ;  /* 0x0000002610107c10 */ /* 0x000fe2000ff5e0ff */
[----:B------:R-:W-:Y:S01]  /*a140*/  ULDC.64 UR8, c[0x0][0x650] ;  /* 0x0001940000087ab9 */ /* 0x000fe20000000a00 */
[----:B------:R-:W-:Y:S01]  /*a150*/  BSSY B1, `(.L_x_237) ;  /* 0x000006c000017945 */ /* 0x000fe20003800000 */
[----:B------:R-:W-:Y:S01]  /*a160*/  IMAD.MOV.U32 R20, RZ, RZ, -0x1 ;  /* 0xffffffffff147424 */ /* 0x000fe200078e00ff */
[----:B------:R-:W-:Y:S01]  /*a170*/  SHF.R.U32.HI R4, RZ, 0x1, R8 ;  /* 0x00000001ff047819 */ /* 0x000fe20000011608 */
[----:B------:R-:W-:Y:S01]  /*a180*/  IMAD.MOV.U32 R19, RZ, RZ, -0x1 ;  /* 0xffffffffff137424 */ /* 0x000fe200078e00ff */
[----:B------:R-:W-:Y:S01]  /*a190*/  ISETP.GT.U32.AND P0, PT, R8, 0x1, PT ;  /* 0x000000010800780c */ /* 0x000fe20003f04070 */
[----:B------:R-:W-:Y:S01]  /*a1a0*/  IMAD.MOV.U32 R7, RZ, RZ, -0x1 ;  /* 0xffffffffff077424 */ /* 0x000fe200078e00ff */
[----:B------:R-:W-:-:S02]  /*a1b0*/  LOP3.LUT R4, R4, 0x1, RZ, 0xc0, !PT ;  /* 0x0000000104047812 */ /* 0x000fc400078ec0ff */
[----:B------:R-:W-:Y:S01]  /*a1c0*/  ISETP.LT.U32.AND P0, PT, R9, 0x2, P0 ;  /* 0x000000020900780c */ /* 0x000fe20000701070 */
[----:B------:R-:W0:Y:S01]  /*a1d0*/  @P1 S2R R6, SR_CgaCtaId ;  /* 0x0000000000061919 */ /* 0x000e220000008800 */
[----:B------:R-:W-:Y:S02]  /*a1e0*/  @P1 MOV R5, 0x400 ;  /* 0x0000040000051802 */ /* 0x000fe40000000f00 */
[----:B------:R-:W-:Y:S02]  /*a1f0*/  IADD3.X R17, R17, UR41, RZ, P2, !PT ;  /* 0x0000002911117c10 */ /* 0x000fe400097fe4ff */
[----:B------:R-:W-:Y:S02]  /*a200*/  ISETP.GE.U32.AND P2, PT, R16, UR8, PT ;  /* 0x0000000810007c0c */ /* 0x000fe4000bf46070 */
[----:B------:R-:W-:Y:S02]  /*a210*/  LOP3.LUT R8, R8, 0x1, RZ, 0xc0, !PT ;  /* 0x0000000108087812 */ /* 0x000fe400078ec0ff */
[----:B------:R-:W-:-:S02]  /*a220*/  PRMT R11, RZ, 0x7610, R11 ;  /* 0x00007610ff0b7816 */ /* 0x000fc4000000000b */
[----:B0-----:R-:W-:-:S04]  /*a230*/  @P1 LEA R5, R6, R5, 0x18 ;  /* 0x0000000506051211 */ /* 0x001fc800078ec0ff */
[----:B------:R0:W-:Y:S01]  /*a240*/  @P1 SYNCS.ARRIVE.TRANS64.A1T0 RZ, [R5+URZ+0x38], RZ ;  /* 0x000038ff05ff19a7 */ /* 0x0001e2000810003f */
[----:B------:R-:W-:Y:S02]  /*a250*/  ISETP.NE.U32.AND P1, PT, R4, 0x1, PT ;  /* 0x000000010400780c */ /* 0x000fe40003f25070 */
[----:B------:R-:W-:Y:S02]  /*a260*/  SEL R4, RZ, 0x1, !P0 ;  /* 0x00000001ff047807 */ /* 0x000fe40004000000 */
[----:B------:R-:W-:Y:S02]  /*a270*/  ISETP.GE.U32.AND.EX P0, PT, R17, UR9, PT, P2 ;  /* 0x0000000911007c0c */ /* 0x000fe4000bf06120 */
[----:B------:R-:W-:-:S04]  /*a280*/  ISETP.GT.U32.AND P1, PT, R9, 0x1, !P1 ;  /* 0x000000010900780c */ /* 0x000fc80004f24070 */
[----:B0-----:R-:W-:-:S04]  /*a290*/  SEL R5, RZ, 0x1, !P1 ;  /* 0x00000001ff057807 */ /* 0x001fc80004800000 */
[--C-:B------:R-:W-:Y:S02]  /*a2a0*/  LOP3.LUT R3, R5, R3, R4.reuse, 0x96, !PT ;  /* 0x0000000305037212 */ /* 0x100fe400078e9604 */
[----:B------:R-:W-:Y:S01]  /*a2b0*/  PRMT R4, RZ, 0x7610, R4 ;  /* 0x00007610ff047816 */ /* 0x000fe20000000004 */
[----:B------:R-:W-:Y:S06]  /*a2c0*/  @P0 BRA `(.L_x_238) ;  /* 0x0000000400500947 */ /* 0x000fec0003800000 */
[----:B------:R-:W0:Y:S01]  /*a2d0*/  S2R R19, SR_CTAID.X ;  /* 0x0000000000137919 */ /* 0x000e220000002500 */
[----:B------:R-:W-:Y:S01]  /*a2e0*/  ULDC.64 UR8, c[0x0][0x628] ;  /* 0x00018a0000087ab9 */ /* 0x000fe20000000a00 */
[----:B------:R-:W1:Y:S01]  /*a2f0*/  LDC R20, c[0x0][0x144] ;  /* 0x00005100ff147b82 */ /* 0x000e620000000800 */
[----:B------:R-:W-:Y:S01]  /*a300*/  ISETP.NE.U32.AND P0, PT, RZ, UR8, PT ;  /* 0x00000008ff007c0c */ /* 0x000fe2000bf05070 */
[----:B------:R-:W2:Y:S01]  /*a310*/  S2R R14, SR_CTAID.Y ;  /* 0x00000000000e7919 */ /* 0x000ea20000002600 */
[----:B------:R-:W-:Y:S01]  /*a320*/  ULDC UR10, c[0x0][0x630] ;  /* 0x00018c00000a7ab9 */ /* 0x000fe20000000800 */
[----:B------:R-:W-:Y:S01]  /*a330*/  ULDC UR11, c[0x0][0x150] ;  /* 0x00005400000b7ab9 */ /* 0x000fe20000000800 */
[----:B------:R-:W-:Y:S01]  /*a340*/  ISETP.NE.AND.EX P0, PT, RZ, UR9, PT, P0 ;  /* 0x00000009ff007c0c */ /* 0x000fe2000bf05300 */
[----:B------:R-:W-:Y:S02]  /*a350*/  IMAD.MOV.U32 R4, RZ, RZ, R16 ;  /* 0x000000ffff047224 */ /* 0x000fe400078e0010 */
[----:B------:R-:W-:Y:S01]  /*a360*/  IMAD.MOV.U32 R5, RZ, RZ, R17 ;  /* 0x000000ffff057224 */ /* 0x000fe200078e0011 */
[----:B0-----:R-:W-:-:S09]  /*a370*/  I2FP.F32.U32 R21, R19 ;  /* 0x0000001300157245 */ /* 0x001fd20000201000 */
[----:B------:R-:W-:Y:S05]  /*a380*/  @!P0 BRA `(.L_x_239) ;  /* 0x0000000000288947 */ /* 0x000fea0003800000 */
[----:B------:R-:W-:Y:S02]  /*a390*/  ULDC UR7, c[0x0][0x634] ;  /* 0x00018d0000077ab9 */ /* 0x000fe40000000800 */
[----:B------:R-:W-:-:S05]  /*a3a0*/  IADD3 R5, P0, R16, UR7, RZ ;  /* 0x0000000710057c10 */ /* 0x000fca000ff1e0ff */
[----:B------:R-:W-:-:S04]  /*a3b0*/  IMAD.X R15, RZ, RZ, R17, P0 ;  /* 0x000000ffff0f7224 */ /* 0x000fc800000e0611 */
[----:B------:R-:W-:-:S04]  /*a3c0*/  IMAD.WIDE.U32 R6, R15, UR8, RZ ;  /* 0x000000080f067c25 */ /* 0x000fc8000f8e00ff */
[----:B------:R-:W-:-:S04]  /*a3d0*/  IMAD.WIDE.U32 R6, P0, R5, UR9, R6 ;  /* 0x0000000905067c25 */ /* 0x000fc8000f800006 */
[----:B------:R-:W-:Y:S01]  /*a3e0*/  IMAD.WIDE.U32 R4, R5, UR8, RZ ;  /* 0x0000000805047c25 */ /* 0x000fe2000f8e00ff */
[----:B------:R-:W-:-:S04]  /*a3f0*/  MOV R4, R7 ;  /* 0x0000000700047202 */ /* 0x000fc80000000f00 */
[----:B------:R-:W-:Y:S01]  /*a400*/  IADD3 RZ, P1, R5, R6, RZ ;  /* 0x0000000605ff7210 */ /* 0x000fe20007f3e0ff */
[----:B------:R-:W-:-:S04]  /*a410*/  IMAD.X R5, RZ, RZ, RZ, P0 ;  /* 0x000000ffff057224 */ /* 0x000fc800000e06ff */
[----:B------:R-:W-:-:S08]  /*a420*/  IMAD.WIDE.U32.X R4, R15, UR9, R4, P1 ;  /* 0x000000090f047c25 */ /* 0x000fd000088e0404 */
.L_x_239:
[----:B------:R-:W-:Y:S01]  /*a430*/  FMUL R21, R21, UR11 ;  /* 0x0000000b15157c20 */ /* 0x000fe20008400000 */
[--C-:B------:R-:W-:Y:S01]  /*a440*/  SHF.R.U64 R15, R4, UR10, R5.reuse ;  /* 0x0000000a040f7c19 */ /* 0x100fe20008001205 */
[----:B------:R-:W-:Y:S01]  /*a450*/  ULDC.64 UR8, c[0x0][0x620] ;  /* 0x0001880000087ab9 */ /* 0x000fe20000000a00 */
[----:B------:R-:W-:Y:S01]  /*a460*/  SHF.R.U32.HI R4, RZ, UR10, R5 ;  /* 0x0000000aff047c19 */ /* 0x000fe20008011605 */
[----:B------:R-:W-:Y:S01]  /*a470*/  ULDC.64 UR10, c[0x0][0x640] ;  /* 0x00019000000a7ab9 */ /* 0x000fe20000000a00 */
[----:B------:R-:W-:Y:S01]  /*a480*/  IADD3 R5, P0, RZ, -R15, RZ ;  /* 0x8000000fff057210 */ /* 0x000fe20007f1e0ff */
[----:B------:R-:W0:Y:S01]  /*a490*/  F2I.U32.TRUNC.NTZ R21, R21 ;  /* 0x0000001500157305 */ /* 0x000e22000020f000 */
[----:B------:R-:W-:-:S03]  /*a4a0*/  ULDC UR7, c[0x0][0x618] ;  /* 0x0001860000077ab9 */ /* 0x000fc60000000800 */
[----:B------:R-:W-:Y:S01]  /*a4b0*/  IMAD.X R4, RZ, RZ, ~R4, P0 ;  /* 0x000000ffff047224 */ /* 0x000fe200000e0e04 */
[----:B------:R-:W-:-:S03]  /*a4c0*/  ISETP.NE.U32.AND P0, PT, RZ, UR10, PT ;  /* 0x0000000aff007c0c */ /* 0x000fc6000bf05070 */
[----:B------:R-:W-:Y:S01]  /*a4d0*/  IMAD R4, R4, UR8, RZ ;  /* 0x0000000804047c24 */ /* 0x000fe2000f8e02ff */
[----:B------:R-:W-:-:S03]  /*a4e0*/  ISETP.NE.AND.EX P0, PT, RZ, UR11, PT, P0 ;  /* 0x0000000bff007c0c */ /* 0x000fc6000bf05300 */
[C---:B------:R-:W-:Y:S02]  /*a4f0*/  IMAD R7, R5.reuse, UR9, R4 ;  /* 0x0000000905077c24 */ /* 0x040fe4000f8e0204 */
[----:B------:R-:W-:Y:S01]  /*a500*/  IMAD.WIDE.U32 R4, R5, UR8, R16 ;  /* 0x0000000805047c25 */ /* 0x000fe2000f8e0010 */
[----:B------:R-:W-:-:S03]  /*a510*/  ULDC UR8, c[0x0][0x154] ;  /* 0x0000550000087ab9 */ /* 0x000fc60000000800 */
[----:B0-----:R-:W-:Y:S02]  /*a520*/  IMAD.MOV R6, RZ, RZ, -R21 ;  /* 0x000000ffff067224 */ /* 0x001fe400078e0a15 */
[----:B------:R-:W0:Y:S01]  /*a530*/  LDC R21, c[0x0][0x148] ;  /* 0x00005200ff157b82 */ /* 0x000e220000000800 */
[----:B------:R-:W-:Y:S02]  /*a540*/  IMAD.IADD R5, R5, 0x1, R7 ;  /* 0x0000000105057824 */ /* 0x000fe400078e0207 */
[----:B-1----:R-:W-:Y:S01]  /*a550*/  IMAD R19, R20, R6, R19 ;  /* 0x0000000614137224 */ /* 0x002fe200078e0213 */
[----:B--2---:R-:W-:Y:S02]  /*a560*/  I2FP.F32.U32 R6, R14 ;  /* 0x0000000e00067245 */ /* 0x004fe40000201000 */
[--C-:B------:R-:W-:Y:S02]  /*a570*/  SHF.R.U64 R20, R4, UR7, R5.reuse ;  /* 0x0000000704147c19 */ /* 0x100fe40008001205 */
[----:B------:R-:W-:Y:S01]  /*a580*/  SHF.R.U32.HI R5, RZ, UR7, R5 ;  /* 0x00000007ff057c19 */ /* 0x000fe20008011605 */
[----:B------:R-:W-:Y:S01]  /*a590*/  FMUL R6, R6, UR8 ;  /* 0x0000000806067c20 */ /* 0x000fe20008400000 */
[----:B------:R-:W-:-:S02]  /*a5a0*/  ULDC UR7, c[0x0][0x608] ;  /* 0x0001820000077ab9 */ /* 0x000fc40000000800 */
[--C-:B------:R-:W-:Y:S01]  /*a5b0*/  SHF.R.U64 R23, R20, UR7, R5.reuse ;  /* 0x0000000714177c19 */ /* 0x100fe20008001205 */
[----:B------:R1:W2:Y:S01]  /*a5c0*/  F2I.U32.TRUNC.NTZ R24, R6 ;  /* 0x0000000600187305 */ /* 0x0002a2000020f000 */
[----:B------:R-:W-:Y:S01]  /*a5d0*/  SHF.R.U32.HI R4, RZ, UR7, R5 ;  /* 0x00000007ff047c19 */ /* 0x000fe20008011605 */
[----:B------:R-:W-:-:S03]  /*a5e0*/  ULDC UR7, c[0x0][0x658] ;  /* 0x0001960000077ab9 */ /* 0x000fc60000000800 */
[--C-:B------:R-:W-:Y:S02]  /*a5f0*/  SHF.R.U64 R22, R23, UR7, R4.reuse ;  /* 0x0000000717167c19 */ /* 0x100fe40008001204 */
[----:B------:R-:W-:-:S03]  /*a600*/  SHF.R.U32.HI R25, RZ, UR7, R4 ;  /* 0x00000007ff197c19 */ /* 0x000fc60008011604 */
[----:B------:R-:W-:Y:S02]  /*a610*/  IMAD.MOV.U32 R4, RZ, RZ, R22 ;  /* 0x000000ffff047224 */ /* 0x000fe400078e0016 */
[----:B------:R-:W-:Y:S01]  /*a620*/  IMAD.MOV.U32 R5, RZ, RZ, R25 ;  /* 0x000000ffff057224 */ /* 0x000fe200078e0019 */
[----:B-1----:R-:W-:Y:S06]  /*a630*/  @!P0 BRA `(.L_x_240) ;  /* 0x0000000000288947 */ /* 0x002fec0003800000 */
[----:B------:R-:W-:Y:S02]  /*a640*/  ULDC UR7, c[0x0][0x64c] ;  /* 0x0001930000077ab9 */ /* 0x000fe40000000800 */
[----:B------:R-:W-:-:S05]  /*a650*/  IADD3 R5, P0, R22, UR7, RZ ;  /* 0x0000000716057c10 */ /* 0x000fca000ff1e0ff */
[----:B------:R-:W-:-:S04]  /*a660*/  IMAD.X R25, RZ, RZ, R25, P0 ;  /* 0x000000ffff197224 */ /* 0x000fc800000e0619 */
[----:B------:R-:W-:-:S04]  /*a670*/  IMAD.WIDE.U32 R6, R25, UR10, RZ ;  /* 0x0000000a19067c25 */ /* 0x000fc8000f8e00ff */
[----:B------:R-:W-:-:S04]  /*a680*/  IMAD.WIDE.U32 R6, P0, R5, UR11, R6 ;  /* 0x0000000b05067c25 */ /* 0x000fc8000f800006 */
[----:B------:R-:W-:-:S04]  /*a690*/  IMAD.WIDE.U32 R4, R5, UR10, RZ ;  /* 0x0000000a05047c25 */ /* 0x000fc8000f8e00ff */
[----:B------:R-:W-:Y:S01]  /*a6a0*/  IMAD.MOV.U32 R4, RZ, RZ, R7 ;  /* 0x000000ffff047224 */ /* 0x000fe200078e0007 */
[----:B------:R-:W-:Y:S01]  /*a6b0*/  IADD3 RZ, P1, R5, R6, RZ ;  /* 0x0000000605ff7210 */ /* 0x000fe20007f3e0ff */
[----:B------:R-:W-:-:S04]  /*a6c0*/  IMAD.X R5, RZ, RZ, RZ, P0 ;  /* 0x000000ffff057224 */ /* 0x000fc800000e06ff */
[----:B------:R-:W-:-:S08]  /*a6d0*/  IMAD.WIDE.U32.X R4, R25, UR11, R4, P1 ;  /* 0x0000000b19047c25 */ /* 0x000fd000088e0404 */
.L_x_240:
[----:B------:R-:W-:Y:S01]  /*a6e0*/  ISETP.NE.AND P0, PT, R2, 0x1, PT ;  /* 0x000000010200780c */ /* 0x000fe20003f05270 */
[----:B------:R-:W-:Y:S01]  /*a6f0*/  ULDC UR7, c[0x0][0x648] ;  /* 0x0001920000077ab9 */ /* 0x000fe20000000800 */
[----:B------:R-:W-:Y:S01]  /*a700*/  LOP3.LUT R23, R23, UR6, RZ, 0xc0, !PT ;  /* 0x0000000617177c12 */ /* 0x000fe2000f8ec0ff */
[----:B--2---:R-:W-:Y:S01]  /*a710*/  IMAD.MOV R24, RZ, RZ, -R24 ;  /* 0x000000ffff187224 */ /* 0x004fe200078e0a18 */
[----:B------:R-:W-:Y:S01]  /*a720*/  SHF.R.U64 R4, R4, UR7, R5 ;  /* 0x0000000704047c19 */ /* 0x000fe20008001205 */
[----:B------:R-:W-:Y:S01]  /*a730*/  ULDC UR7, c[0x0][0x638] ;  /* 0x00018e0000077ab9 */ /* 0x000fe20000000800 */
[----:B------:R-:W-:Y:S01]  /*a740*/  LOP3.LUT R7, R20, UR4, RZ, 0xc0, !PT ;  /* 0x0000000414077c12 */ /* 0x000fe2000f8ec0ff */
[----:B------:R-:W-:Y:S01]  /*a750*/  ULDC UR8, c[0x0][0x610] ;  /* 0x0001840000087ab9 */ /* 0x000fe20000000800 */
[C---:B------:R-:W-:Y:S01]  /*a760*/  IADD3 R5, -R4.reuse, RZ, RZ ;  /* 0x000000ff04057210 */ /* 0x040fe20007ffe1ff */
[----:B------:R-:W-:-:S04]  /*a770*/  IMAD R4, R4, UR5, R23 ;  /* 0x0000000504047c24 */ /* 0x000fc8000f8e0217 */
[----:B0-----:R-:W-:Y:S02]  /*a780*/  @P0 IMAD R19, R21, R24, R14 ;  /* 0x0000001815130224 */ /* 0x001fe400078e020e */
[----:B------:R-:W-:Y:S01]  /*a790*/  IMAD R22, R5, UR7, R22 ;  /* 0x0000000705167c24 */ /* 0x000fe2000f8e0216 */
[----:B------:R-:W-:Y:S01]  /*a7a0*/  ULDC UR7, c[0x0][0x600] ;  /* 0x0001800000077ab9 */ /* 0x000fe20000000800 */
[----:B------:R-:W-:Y:S02]  /*a7b0*/  IMAD R20, R4, UR8, R19 ;  /* 0x0000000804147c24 */ /* 0x000fe4000f8e0213 */
[----:B------:R-:W-:Y:S02]  /*a7c0*/  IMAD R5, R22, UR7, R7 ;  /* 0x0000000716057c24 */ /* 0x000fe4000f8e0207 */
[----:B------:R-:W-:Y:S02]  /*a7d0*/  IMAD.MOV.U32 R4, RZ, RZ, 0x1 ;  /* 0x00000001ff047424 */ /* 0x000fe400078e00ff */
[----:B------:R-:W-:Y:S01]  /*a7e0*/  IMAD.MOV.U32 R7, RZ, RZ, R15 ;  /* 0x000000ffff077224 */ /* 0x000fe200078e000f */
[----:B------:R-:W-:-:S02]  /*a7f0*/  SEL R19, R5, R20, !P0 ;  /* 0x0000001405137207 */ /* 0x000fc40004000000 */
[----:B------:R-:W-:-:S07]  /*a800*/  SEL R20, R20, R5, !P0 ;  /* 0x0000000514147207 */ /* 0x000fce0004000000 */
.L_x_238:
[----:B------:R-:W-:Y:S05]  /*a810*/  BSYNC B1 ;  /* 0x0000000000017941 */ /* 0x000fea0003800000 */
.L_x_237:
[----:B------:R-:W-:-:S13]  /*a820*/  LOP3.LUT P0, RZ, R4, 0xff, RZ, 0xc0, !PT ;  /* 0x000000ff04ff7812 */ /* 0x000fda000780c0ff */
[----:B------:R-:W-:Y:S05]  /*a830*/  @P0 BRA `(.L_x_241) ;  /* 0xfffffff400080947 */ /* 0x000fea000383ffff */
[----:B------:R-:W-:Y:S05]  /*a840*/  BSYNC B0 ;  /* 0x0000000000007941 */ /* 0x000fea0003800000 */
.L_x_230:
[----:B------:R-:W-:-:S03]  /*a850*/  UMOV UR7, 0xffffffff ;  /* 0xffffffff00077882 */ /* 0x000fc60000000000 */
[----:B------:R-:W-:Y:S05]  /*a860*/  BRA.DIV UR7, `(.L_x_242) ;  /* 0x0000000207cc7947 */ /* 0x000fea000b800000 */
[----:B------:R-:W-:-:S13]  /*a870*/  ELECT P6, URZ, PT ;  /* 0x00000000003f782f */ /* 0x000fda00038c0000 */
.L_x_254:
[----:B------:R-:W-:Y:S04]  /*a880*/  BSSY B0, `(.L_x_243) ;  /* 0x0000019000007945 */ /* 0x000fe80003800000 */
[----:B------:R-:W-:Y:S05]  /*a890*/  @!P6 BRA `(.L_x_244) ;  /* 0x00000000005ce947 */ /* 0x000fea0003800000 */
[----:B------:R-:W-:-:S04]  /*a8a0*/  LOP3.LUT R18, R18, 0x2, RZ, 0xfc, !PT ;  /* 0x0000000212127812 */ /* 0x000fc800078efcff */
[----:B------:R-:W-:-:S13]  /*a8b0*/  ISETP.NE.AND P0, PT, R18, 0x3, PT ;  /* 0x000000031200780c */ /* 0x000fda0003f05270 */
[----:B------:R-:W-:Y:S05]  /*a8c0*/  @!P0 BRA `(.L_x_245) ;  /* 0x0000000000048947 */ /* 0x000fea0003800000 */
[----:B------:R-:W-:Y:S01]  /*a8d0*/  BPT.TRAP 0x1 ;  /* 0x000000040000795c */ /* 0x000fe20000300000 */
.L_x_245:
[----:B------:R-:W0:Y:S01]  /*a8e0*/  S2R R5, SR_CgaCtaId ;  /* 0x0000000000057919 */ /* 0x000e220000008800 */
[----:B------:R-:W-:Y:S02]  /*a8f0*/  MOV R0, 0x400 ;  /* 0x0000040000007802 */ /* 0x000fe40000000f00 */
[----:B------:R-:W-:Y:S02]  /*a900*/  SHF.L.U32 R2, R3, 0x1f, RZ ;  /* 0x0000001f03027819 */ /* 0x000fe400000006ff */
[----:B0-----:R-:W-:-:S05]  /*a910*/  LEA R5, R5, R0, 0x18 ;  /* 0x0000000005057211 */ /* 0x001fca00078ec0ff */
[----:B------:R-:W-:-:S04]  /*a920*/  VIADD R5, R5, 0x10 ;  /* 0x0000001005057836 */ /* 0x000fc80000000000 */
[C---:B------:R-:W-:Y:S02]  /*a930*/  IMAD R7, R8.reuse, 0x8, R5 ;  /* 0x0000000808077824 */ /* 0x040fe400078e0205 */
[----:B------:R-:W-:Y:S02]  /*a940*/  VIADD R8, R8, 0x1 ;  /* 0x0000000108087836 */ /* 0x000fe40000000000 */
[----:B------:R-:W0:Y:S03]  /*a950*/  SYNCS.PHASECHK.TRANS64.TRYWAIT P0, [R7+URZ], R2 ;  /* 0x00000002070075a7 */ /* 0x000e26000800017f */
[----:B------:R-:W-:-:S04]  /*a960*/  ISETP.NE.AND P1, PT, R8, 0x2, PT ;  /* 0x000000020800780c */ /* 0x000fc80003f25270 */
[----:B------:R-:W-:Y:S02]  /*a970*/  SEL R0, RZ, 0x1, P1 ;  /* 0x00000001ff007807 */ /* 0x000fe40000800000 */
[----:B------:R-:W-:Y:S02]  /*a980*/  SEL R8, R8, RZ, P1 ;  /* 0x000000ff08087207 */ /* 0x000fe40000800000 */
[----:B------:R-:W-:Y:S01]  /*a990*/  LOP3.LUT R0, R3, R0, RZ, 0x3c, !PT ;  /* 0x0000000003007212 */ /* 0x000fe200078e3cff */
[----:B0-----:R-:W-:Y:S06]  /*a9a0*/  @!P0 BRA `(.L_x_246) ;  /* 0x00000000009c8947 */ /* 0x001fec0003800000 */
.L_x_255:
[----:B------:R-:W-:Y:S01]  /*a9b0*/  IMAD R5, R8, 0x8, R5 ;  /* 0x0000000808057824 */ /* 0x000fe200078e0205 */
[----:B------:R-:W-:-:S07]  /*a9c0*/  SHF.L.U32 R0, R0, 0x1f, RZ ;  /* 0x0000001f00007819 */ /* 0x000fce00000006ff */
.L_x_247:
[----:B-1----:R1:W2:Y:S02]  /*a9d0*/  SYNCS.PHASECHK.TRANS64.TRYWAIT P0, [R5+URZ], R0 ;  /* 0x00000000050075a7 */ /* 0x0022a4000800017f */
[----:B--2---:R-:W-:Y:S05]  /*a9e0*/  @!P0 NANOSLEEP.SYNCS 0x989680 ;  /* 0x009896800000895d */ /* 0x004fea0003900000 */
[----:B------:R-:W2:Y:S02]  /*a9f0*/  @!P0 SYNCS.PHASECHK.TRANS64 P0, [R5+URZ], R0 ;  /* 0x00000000050085a7 */ /* 0x000ea4000800007f */
[----:B--2---:R-:W-:Y:S05]  /*aa00*/  @!P0 BRA `(.L_x_247) ;  /* 0xfffffffc00f08947 */ /* 0x004fea000383ffff */
.L_x_244:
[----:B------:R-:W-:Y:S05]  /*aa10*/  BSYNC B0 ;  /* 0x0000000000007941 */ /* 0x000fea0003800000 */
.L_x_243:
[----:B------:R-:W-:Y:S05]  /*aa20*/  EXIT ;  /* 0x000000000000794d */ /* 0x000fea0003800000 */
.L_x_21:
[----:B-1----:R1:W2:Y:S02]  /*aa30*/  SYNCS.PHASECHK.TRANS64.TRYWAIT P1, [R3+URZ], R0 ;  /* 0x00000000030075a7 */ /* 0x0022a4000802017f */
[----:B--2---:R-:W-:Y:S05]  /*aa40*/  @!P1 NANOSLEEP.SYNCS 0x989680 ;  /* 0x009896800000995d */ /* 0x004fea0003900000 */
[----:B------:R-:W2:Y:S02]  /*aa50*/  @!P1 SYNCS.PHASECHK.TRANS64 P1, [R3+URZ], R0 ;  /* 0x00000000030095a7 */ /* 0x000ea4000802007f */
[----:B--2---:R-:W-:Y:S05]  /*aa60*/  @!P1 BRA `(.L_x_21) ;  /* 0xfffffffc00f09947 */ /* 0x004fea000383ffff */
[----:B------:R-:W-:Y:S05]  /*aa70*/  BRA `(.L_x_20) ;  /* 0xffffff6c00407947 */ /* 0x000fea000383ffff */
.L_x_26:
[----:B-1----:R1:W2:Y:S02]  /*aa80*/  SYNCS.PHASECHK.TRANS64.TRYWAIT P1, [R5+URZ], R4 ;  /* 0x00000004050075a7 */ /* 0x0022a4000802017f */
[----:B--2---:R-:W-:Y:S05]  /*aa90*/  @!P1 NANOSLEEP.SYNCS 0x989680 ;  /* 0x009896800000995d */ /* 0x004fea0003900000 */
[----:B------:R-:W2:Y:S02]  /*aaa0*/  @!P1 SYNCS.PHASECHK.TRANS64 P1, [R5+URZ], R4 ;  /* 0x00000004050095a7 */ /* 0x000ea4000802007f */
[----:B--2---:R-:W-:Y:S05]  /*aab0*/  @!P1 BRA `(.L_x_26) ;  /* 0xfffffffc00f09947 */ /* 0x004fea000383ffff */
[----:B------:R-:W-:Y:S05]  /*aac0*/  BRA `(.L_x_25) ;  /* 0xffffff7400307947 */ /* 0x000fea000383ffff */
.L_x_231:
[----:B------:R-:W-:Y:S01]  /*aad0*/  BSSY B1, `(.L_x_248) ;  /* 0x0000006000017945 */ /* 0x000fe20003800000 */
[----:B------:R-:W-:-:S07]  /*aae0*/  IMAD.MOV.U32 R15, RZ, RZ, -0x1 ;  /* 0xffffffffff0f7424 */ /* 0x000fce00078e00ff */
[----:B------:R-:W-:Y:S05]  /*aaf0*/  WARPSYNC.COLLECTIVE R15, `(.L_x_249) ;  /* 0x000000000f0c7348 */ /* 0x000fea0003c00000 */
[----:B------:R-:W-:Y:S02]  /*ab00*/  ELECT P6, UR62, PT ;  /* 0x00000000003e782f */ /* 0x000fe400038c0000 */
[----:B------:R-:W-:Y:S01]  /*ab10*/  MOV R14, UR62 ;  /* 0x0000003e000e7c02 */ /* 0x000fe20008000f00 */
[----:B------:R-:W-:Y:S10]  /*ab20*/  ENDCOLLECTIVE ;  /* 0x000000000000791b */ /* 0x000ff40003800000 */
.L_x_249:
[----:B------:R-:W-:Y:S05]  /*ab30*/  BSYNC B1 ;  /* 0x0000000000017941 */ /* 0x000fea0003800000 */
.L_x_248:
[----:B------:R-:W-:Y:S05]  /*ab40*/  BRA `(.L_x_250) ;  /* 0xfffffff000507947 */ /* 0x000fea000383ffff */
.L_x_234:
[----:B0-----:R0:W1:Y:S02]  /*ab50*/  SYNCS.PHASECHK.TRANS64.TRYWAIT P0, [R21+URZ+0x10], R6 ;  /* 0x00001006150075a7 */ /* 0x001064000800017f */
[----:B-1----:R-:W-:Y:S05]  /*ab60*/  @!P0 NANOSLEEP.SYNCS 0x989680 ;  /* 0x009896800000895d */ /* 0x002fea0003900000 */
[----:B------:R-:W1:Y:S02]  /*ab70*/  @!P0 SYNCS.PHASECHK.TRANS64 P0, [R21+URZ+0x10], R6 ;  /* 0x00001006150085a7 */ /* 0x000e64000800007f */
[----:B-1----:R-:W-:Y:S05]  /*ab80*/  @!P0 BRA `(.L_x_234) ;  /* 0xfffffffc00f08947 */ /* 0x002fea000383ffff */
[----:B------:R-:W-:Y:S05]  /*ab90*/  BRA `(.L_x_251) ;  /* 0xfffffff0008c7947 */ /* 0x000fea000383ffff */
.L_x_242:
[----:B------:R-:W-:Y:S01]  /*aba0*/  BSSY B0, `(.L_x_252) ;  /* 0x0000006000007945 */ /* 0x000fe20003800000 */
[----:B------:R-:W-:-:S07]  /*abb0*/  IMAD.MOV.U32 R15, RZ, RZ, -0x1 ;  /* 0xffffffffff0f7424 */ /* 0x000fce00078e00ff */
[----:B------:R-:W-:Y:S05]  /*abc0*/  WARPSYNC.COLLECTIVE R15, `(.L_x_253) ;  /* 0x000000000f0c7348 */ /* 0x000fea0003c00000 */
[----:B------:R-:W-:Y:S02]  /*abd0*/  ELECT P6, UR62, PT ;  /* 0x00000000003e782f */ /* 0x000fe400038c0000 */
[----:B------:R-:W-:Y:S01]  /*abe0*/  MOV R14, UR62 ;  /* 0x0000003e000e7c02 */ /* 0x000fe20008000f00 */
[----:B------:R-:W-:Y:S10]  /*abf0*/  ENDCOLLECTIVE ;  /* 0x000000000000791b */ /* 0x000ff40003800000 */
.L_x_253:
[----:B------:R-:W-:Y:S05]  /*ac00*/  BSYNC B0 ;  /* 0x0000000000007941 */ /* 0x000fea0003800000 */
.L_x_252:
[----:B------:R-:W-:Y:S05]  /*ac10*/  BRA `(.L_x_254) ;  /* 0xfffffffc00187947 */ /* 0x000fea000383ffff */
.L_x_246:
[----:B0-----:R0:W1:Y:S02]  /*ac20*/  SYNCS.PHASECHK.TRANS64.TRYWAIT P0, [R7+URZ], R2 ;  /* 0x00000002070075a7 */ /* 0x001064000800017f */
[----:B-1----:R-:W-:Y:S05]  /*ac30*/  @!P0 NANOSLEEP.SYNCS 0x989680 ;  /* 0x009896800000895d */ /* 0x002fea0003900000 */
[----:B------:R-:W1:Y:S02]  /*ac40*/  @!P0 SYNCS.PHASECHK.TRANS64 P0, [R7+URZ], R2 ;  /* 0x00000002070085a7 */ /* 0x000e64000800007f */
[----:B-1----:R-:W-:Y:S05]  /*ac50*/  @!P0 BRA `(.L_x_246) ;  /* 0xfffffffc00f08947 */ /* 0x002fea000383ffff */
[----:B------:R-:W-:Y:S05]  /*ac60*/  BRA `(.L_x_255) ;  /* 0xfffffffc00507947 */ /* 0x000fea000383ffff */
.L_x_256:
[----:B------:R-:W-:-:S00]  /*ac70*/  BRA `(.L_x_256) ;  /* 0xfffffffc00fc7947 */ /* 0x000fc0000383ffff */
[----:B------:R-:W-:-:S00]  /*ac80*/  NOP ;  /* 0x0000000000007918 */ /* 0x000fc00000000000 */
[----:B------:R-:W-:-:S00]  /*ac90*/  NOP ;  /* 0x0000000000007918 */ /* 0x000fc00000000000 */
[----:B------:R-:W-:-:S00]  /*aca0*/  NOP ;  /* 0x0000000000007918 */ /* 0x000fc00000000000 */
[----:B------:R-:W-:-:S00]  /*acb0*/  NOP ;  /* 0x0000000000007918 */ /* 0x000fc00000000000 */
[----:B------:R-:W-:-:S00]  /*acc0*/  NOP ;  /* 0x0000000000007918 */ /* 0x000fc00000000000 */
[----:B------:R-:W-:-:S00]  /*acd0*/  NOP ;  /* 0x0000000000007918 */ /* 0x000fc00000000000 */
[----:B------:R-:W-:-:S00]  /*ace0*/  NOP ;  /* 0x0000000000007918 */ /* 0x000fc00000000000 */
[----:B------:R-:W-:-:S00]  /*acf0*/  NOP ;  /* 0x0000000000007918 */ /* 0x000fc00000000000 */
.L_x_257:


//--------------------- .nv.global.init           --------------------------
	.section	.nv.global.init,"aw",@progbits
.nv.global.init:
	.type		$str$22,@object
	.size		$str$22,($str$23 - $str$22)
$str$22:
        /*0000*/ 	.byte	0x6b, 0x5f, 0x74, 0x69, 0x6c, 0x65, 0x5f, 0x63, 0x6f, 0x75, 0x6e, 0x74, 0x20, 0x3e, 0x3d, 0x20
        /*0010*/ 	.byte	0x31, 0x00
	.type		$str$23,@object
	.size		$str$23,(__unnamed_1 - $str$23)
$str$23:
        /*0012*/ 	.byte	0x2f, 0x74, 0x6d, 0x70, 0x2f, 0x63, 0x75, 0x74, 0x6c, 0x61, 0x73, 0x73, 0x5f, 0x73, 0x77, 0x65
        /*0022*/ 	.byte	0x65, 0x70, 0x5f, 0x73, 0x72, 0x63, 0x2f, 0x69, 0x6e, 0x63, 0x6c, 0x75, 0x64, 0x65, 0x2f, 0x63
        /*0032*/ 	.byte	0x75, 0x74, 0x6c, 0x61, 0x73, 0x73, 0x2f, 0x67, 0x65, 0x6d, 0x6d, 0x2f, 0x63, 0x6f, 0x6c, 0x6c
        /*0042*/ 	.byte	0x65, 0x63, 0x74, 0x69, 0x76, 0x65, 0x2f, 0x73, 0x6d, 0x39, 0x30, 0x5f, 0x6d, 0x6d, 0x61, 0x5f
        /*0052*/ 	.byte	0x74, 0x6d, 0x61, 0x5f, 0x67, 0x6d, 0x6d, 0x61, 0x5f, 0x73, 0x73, 0x5f, 0x77, 0x61, 0x72, 0x70
        /*0062*/ 	.byte	0x73, 0x70, 0x65, 0x63, 0x69, 0x61, 0x6c, 0x69, 0x7a, 0x65, 0x64, 0x2e, 0x68, 0x70, 0x70, 0x00
	.type		__unnamed_1,@object
	.size		__unnamed_1,(.L_0 - __unnamed_1)
__unnamed_1:
        /*0072*/ 	.byte	0x76, 0x6f, 0x69, 0x64, 0x20, 0x63, 0x75, 0x74, 0x6c, 0x61, 0x73, 0x73, 0x3a, 0x3a, 0x67, 0x65
        /* <DEDUP_REMOVED lines=180> */
        /*0bc2*/ 	.byte	0x69, 0x74, 0x79, 0x5d, 0x00
.L_0:


//--------------------- .nv.shared._ZN7cutlass13device_kernelINS_4gemm6kernel13GemmUniversalIN4cute5tupleIJiiiiEEENS1_10collective13CollectiveMmaINS1_34MainloopSm90TmaGmmaWarpSpecializedILi2ENS5_IJNS4_1CILi2EEENSA_ILi1EEESC_EEENS1_35KernelTmaWarpSpecializedCooperativeEEENS5_IJNSA_ILi256EEENSA_ILi96EEENSA_ILi128EEEEEENS_6half_tENS5_IJlSC_lEEESK_SL_NS4_8TiledMMAINS4_8MMA_AtomIJNS4_4SM904GMMA25MMA_64x96x16_F32F16F16_SSILNSP_5MajorE0ELSR_0ELNSP_7ScaleInE1ELSS_1EEEEEENS4_6LayoutISD_NS5_IJSC_NSA_ILi0EEESW_EEEEENS5_IJNS4_10UnderscoreESZ_SZ_EEEEENS4_13SM90_TMA_LOADENS4_14ComposedLayoutINS4_7SwizzleILi3ELi4ELi3EEENS4_18smem_ptr_flag_bitsILi16EEENSV_INS5_IJNSA_ILi8EEENSA_ILi64EEEEEENS5_IJS19_SC_EEEEEEEvNS4_8identityENS4_23SM90_TMA_LOAD_MULTICASTES1D_vS1E_EENS_8epilogue10collective6detail29Sm90TmaWarpSpecializedAdapterINS1I_15DefaultEpilogueISK_SL_SL_NS1H_6thread17LinearCombinationISK_Li1EffLNS1M_9ScaleType4KindE0ELNS_15FloatRoundStyleE2ESK_EENS1_15EpilogueDefaultEEEEEvvEEEEvNT_6ParamsE --------------------------
	.section	.nv.shared._ZN7cutlass13device_kernelINS_4gemm6kernel13GemmUniversalIN4cute5tupleIJiiiiEEENS1_10collective13CollectiveMmaINS1_34MainloopSm90TmaGmmaWarpSpecializedILi2ENS5_IJNS4_1CILi2EEENSA_ILi1EEESC_EEENS1_35KernelTmaWarpSpecializedCooperativeEEENS5_IJNSA_ILi256EEENSA_ILi96EEENSA_ILi128EEEEEENS_6half_tENS5_IJlSC_lEEESK_SL_NS4_8TiledMMAINS4_8MMA_AtomIJNS4_4SM904GMMA25MMA_64x96x16_F32F16F16_SSILNSP_5MajorE0ELSR_0ELNSP_7ScaleInE1ELSS_1EEEEEENS4_6LayoutISD_NS5_IJSC_NSA_ILi0EEESW_EEEEENS5_IJNS4_10UnderscoreESZ_SZ_EEEEENS4_13SM90_TMA_LOADENS4_14ComposedLayoutINS4_7SwizzleILi3ELi4ELi3EEENS4_18smem_ptr_flag_bitsILi16EEENSV_INS5_IJNSA_ILi8EEENSA_ILi64EEEEEENS5_IJS19_SC_EEEEEEEvNS4_8identityENS4_23SM90_TMA_LOAD_MULTICASTES1D_vS1E_EENS_8epilogue10collective6detail29Sm90TmaWarpSpecializedAdapterINS1I_15DefaultEpilogueISK_SL_SL_NS1H_6thread17LinearCombinationISK_Li1EffLNS1M_9ScaleType4KindE0ELNS_15FloatRoundStyleE2ESK_EENS1_15EpilogueDefaultEEEEEvvEEEEvNT_6ParamsE,"aw",@nobits
	.sectionflags	@""
	.align	16
	.zero		1024


//--------------------- .nv.shared.reserved.0     --------------------------
	.section	.nv.shared.reserved.0,"aw",@nobits
	.weak		__nv_reservedSMEM_offset_0_alias
	.size		__nv_reservedSMEM_offset_0_alias, 0, 0
	.other		__nv_reservedSMEM_offset_0_alias,@"STO_CUDA_RESERVED_SHARED STV_DEFAULT"
__nv_reservedSMEM_offset_0_alias:
	.zero		0


//--------------------- .nv.global                --------------------------
	.section	.nv.global,"aw",@nobits
.nv.global:
	.type		_ZN39_INTERNAL_464d6e3f_4_k_cu_c825c4e0_79724cute1_E,@object
	.size		_ZN39_INTERNAL_464d6e3f_4_k_cu_c825c4e0_79724cute1_E,(_ZN39_INTERNAL_464d6e3f_4_k_cu_c825c4e0_79724cuda3std3__45__cpo6cbeginE - _ZN39_INTERNAL_464d6e3f_4_k_cu_c825c4e0_79724cute1_E)
_ZN39_INTERNAL_464d6e3f_4_k_cu_c825c4e0_79724cute1_E:
	.zero		1
	.type		_ZN39_INTERNAL_464d6e3f_4_k_cu_c825c4e0_79724cuda3std3__45__cpo6cbeginE,@object
	.size		_ZN39_INTERNAL_464d6e3f_4_k_cu_c825c4e0_79724cuda3std3__45__cpo6cbeginE,(_ZN39_INTERNAL_464d6e3f_4_k_cu_c825c4e0_79724cuda3std3__48in_placeE - _ZN39_INTERNAL_464d6e3f_4_k_cu_c825c4e0_79724cuda3std3__45__cpo6cbeginE)
_ZN39_INTERNAL_464d6e3f_4_k_cu_c825c4e0_79724cuda3std3__45__cpo6cbeginE:
	.zero		1
	.type		_ZN39_INTERNAL_464d6e3f_4_k_cu_c825c4e0_79724cuda3std3__48in_placeE,@object
	.size		_ZN39_INTERNAL_464d6e3f_4_k_cu_c825c4e0_79724cuda3std3__48in_placeE,(_ZN39_INTERNAL_464d6e3f_4_k_cu_c825c4e0_79724cuda3std6ranges3__45__cpo9iter_moveE - _ZN39_INTERNAL_464d6e3f_4_k_cu_c825c4e0_79724cuda3std3__48in_placeE)
_ZN39_INTERNAL_464d6e3f_4_k_cu_c825c4e0_79724cuda3std3__48in_placeE:
	.zero		1
	.type		_ZN39_INTERNAL_464d6e3f_4_k_cu_c825c4e0_79724cuda3std6ranges3__45__cpo9iter_moveE,@object
	.size		_ZN39_INTERNAL_464d6e3f_4_k_cu_c825c4e0_79724cuda3std6ranges3__45__cpo9iter_moveE,(_ZN39_INTERNAL_464d6e3f_4_k_cu_c825c4e0_79724cuda3std3__45__cpo5beginE - _ZN39_INTERNAL_464d6e3f_4_k_cu_c825c4e0_79724cuda3std6ranges3__45__cpo9iter_moveE)
_ZN39_INTERNAL_464d6e3f_4_k_cu_c825c4e0_79724cuda3std6ranges3__45__cpo9iter_moveE:
	.zero		1
	.type		_ZN39_INTERNAL_464d6e3f_4_k_cu_c825c4e0_79724cuda3std3__45__cpo5beginE,@object
	.size		_ZN39_INTERNAL_464d6e3f_4_k_cu_c825c4e0_79724cuda3std3__45__cpo5beginE,(_ZN39_INTERNAL_464d6e3f_4_k_cu_c825c4e0_79724cuda3std3__441_GLOBAL__N__464d6e3f_4_k_cu_c825c4e0_79726ignoreE - _ZN39_INTERNAL_464d6e3f_4_k_cu_c825c4e0_79724cuda3std3__45__cpo5beginE)
_ZN39_INTERNAL_464d6e3f_4_k_cu_c825c4e0_79724cuda3std3__45__cpo5beginE:
	.zero		1
	.type		_ZN39_INTERNAL_464d6e3f_4_k_cu_c825c4e0_79724cuda3std3__441_GLOBAL__N__464d6e3f_4_k_cu_c825c4e0_79726ignoreE,@object
	.size		_ZN39_INTERNAL_464d6e3f_4_k_cu_c825c4e0_79724cuda3std3__441_GLOBAL__N__464d6e3f_4_k_cu_c825c4e0_79726ignoreE,(_ZN39_INTERNAL_464d6e3f_4_k_cu_c825c4e0_79724cute7productE - _ZN39_INTERNAL_464d6e3f_4_k_cu_c825c4e0_79724cuda3std3__441_GLOBAL__N__464d6e3f_4_k_cu_c825c4e0_79726ignoreE)
_ZN39_INTERNAL_464d6e3f_4_k_cu_c825c4e0_79724cuda3std3__441_GLOBAL__N__464d6e3f_4_k_cu_c825c4e0_79726ignoreE:
	.zero		1
	.type		_ZN39_INTERNAL_464d6e3f_4_k_cu_c825c4e0_79724cute7productE,@object
	.size		_ZN39_INTERNAL_464d6e3f_4_k_cu_c825c4e0_79724cute7productE,(_ZN39_INTERNAL_464d6e3f_4_k_cu_c825c4e0_79724cuda3std3__45__cpo3endE - _ZN39_INTERNAL_464d6e3f_4_k_cu_c825c4e0_79724cute7productE)
_ZN39_INTERNAL_464d6e3f_4_k_cu_c825c4e0_79724cute7productE:
	.zero		1
	.type		_ZN39_INTERNAL_464d6e3f_4_k_cu_c825c4e0_79724cuda3std3__45__cpo3endE,@object
	.size		_ZN39_INTERNAL_464d6e3f_4_k_cu_c825c4e0_79724cuda3std3__45__cpo3endE,(_ZN39_INTERNAL_464d6e3f_4_k_cu_c825c4e0_79724cuda3std3__419piecewise_constructE - _ZN39_INTERNAL_464d6e3f_4_k_cu_c825c4e0_79724cuda3std3__45__cpo3endE)
_ZN39_INTERNAL_464d6e3f_4_k_cu_c825c4e0_79724cuda3std3__45__cpo3endE:
	.zero		1
	.type		_ZN39_INTERNAL_464d6e3f_4_k_cu_c825c4e0_79724cuda3std3__419piecewise_constructE,@object
	.size		_ZN39_INTERNAL_464d6e3f_4_k_cu_c825c4e0_79724cuda3std3__419piecewise_constructE,(_ZN39_INTERNAL_464d6e3f_4_k_cu_c825c4e0_79724cuda3std3__45__cpo4cendE - _ZN39_INTERNAL_464d6e3f_4_k_cu_c825c4e0_79724cuda3std3__419piecewise_constructE)
_ZN39_INTERNAL_464d6e3f_4_k_cu_c825c4e0_79724cuda3std3__419piecewise_constructE:
	.zero		1
	.type		_ZN39_INTERNAL_464d6e3f_4_k_cu_c825c4e0_79724cuda3std3__45__cpo4cendE,@object
	.size		_ZN39_INTERNAL_464d6e3f_4_k_cu_c825c4e0_79724cuda3std3__45__cpo4cendE,(_ZN39_INTERNAL_464d6e3f_4_k_cu_c825c4e0_79724cuda3std6ranges3__45__cpo4swapE - _ZN39_INTERNAL_464d6e3f_4_k_cu_c825c4e0_79724cuda3std3__45__cpo4cendE)
_ZN39_INTERNAL_464d6e3f_4_k_cu_c825c4e0_79724cuda3std3__45__cpo4cendE:
	.zero		1
	.type		_ZN39_INTERNAL_464d6e3f_4_k_cu_c825c4e0_79724cuda3std6ranges3__45__cpo4swapE,@object
	.size		_ZN39_INTERNAL_464d6e3f_4_k_cu_c825c4e0_79724cuda3std6ranges3__45__cpo4swapE,(.L_8 - _ZN39_INTERNAL_464d6e3f_4_k_cu_c825c4e0_79724cuda3std6ranges3__45__cpo4swapE)
_ZN39_INTERNAL_464d6e3f_4_k_cu_c825c4e0_79724cuda3std6ranges3__45__cpo4swapE:
	.zero		1
.L_8:


//--------------------- .nv.constant0._ZN7cutlass13device_kernelINS_4gemm6kernel13GemmUniversalIN4cute5tupleIJiiiiEEENS1_10collective13CollectiveMmaINS1_34MainloopSm90TmaGmmaWarpSpecializedILi2ENS5_IJNS4_1CILi2EEENSA_ILi1EEESC_EEENS1_35KernelTmaWarpSpecializedCooperativeEEENS5_IJNSA_ILi256EEENSA_ILi96EEENSA_ILi128EEEEEENS_6half_tENS5_IJlSC_lEEESK_SL_NS4_8TiledMMAINS4_8MMA_AtomIJNS4_4SM904GMMA25MMA_64x96x16_F32F16F16_SSILNSP_5MajorE0ELSR_0ELNSP_7ScaleInE1ELSS_1EEEEEENS4_6LayoutISD_NS5_IJSC_NSA_ILi0EEESW_EEEEENS5_IJNS4_10UnderscoreESZ_SZ_EEEEENS4_13SM90_TMA_LOADENS4_14ComposedLayoutINS4_7SwizzleILi3ELi4ELi3EEENS4_18smem_ptr_flag_bitsILi16EEENSV_INS5_IJNSA_ILi8EEENSA_ILi64EEEEEENS5_IJS19_SC_EEEEEEEvNS4_8identityENS4_23SM90_TMA_LOAD_MULTICASTES1D_vS1E_EENS_8epilogue10collective6detail29Sm90TmaWarpSpecializedAdapterINS1I_15DefaultEpilogueISK_SL_SL_NS1H_6thread17LinearCombinationISK_Li1EffLNS1M_9ScaleType4KindE0ELNS_15FloatRoundStyleE2ESK_EENS1_15EpilogueDefaultEEEEEvvEEEEvNT_6ParamsE --------------------------
	.section	.nv.constant0._ZN7cutlass13device_kernelINS_4gemm6kernel13GemmUniversalIN4cute5tupleIJiiiiEEENS1_10collective13CollectiveMmaINS1_34MainloopSm90TmaGmmaWarpSpecializedILi2ENS5_IJNS4_1CILi2EEENSA_ILi1EEESC_EEENS1_35KernelTmaWarpSpecializedCooperativeEEENS5_IJNSA_ILi256EEENSA_ILi96EEENSA_ILi128EEEEEENS_6half_tENS5_IJlSC_lEEESK_SL_NS4_8TiledMMAINS4_8MMA_AtomIJNS4_4SM904GMMA25MMA_64x96x16_F32F16F16_SSILNSP_5MajorE0ELSR_0ELNSP_7ScaleInE1ELSS_1EEEEEENS4_6LayoutISD_NS5_IJSC_NSA_ILi0EEESW_EEEEENS5_IJNS4_10UnderscoreESZ_SZ_EEEEENS4_13SM90_TMA_LOADENS4_14ComposedLayoutINS4_7SwizzleILi3ELi4ELi3EEENS4_18smem_ptr_flag_bitsILi16EEENSV_INS5_IJNSA_ILi8EEENSA_ILi64EEEEEENS5_IJS19_SC_EEEEEEEvNS4_8identityENS4_23SM90_TMA_LOAD_MULTICASTES1D_vS1E_EENS_8epilogue10collective6detail29Sm90TmaWarpSpecializedAdapterINS1I_15DefaultEpilogueISK_SL_SL_NS1H_6thread17LinearCombinationISK_Li1EffLNS1M_9ScaleType4KindE0ELNS_15FloatRoundStyleE2ESK_EENS1_15EpilogueDefaultEEEEEvvEEEEvNT_6ParamsE,"a",@progbits
	.sectionflags	@""
	.align	4
.nv.constant0._ZN7cutlass13device_kernelINS_4gemm6kernel13GemmUniversalIN4cute5tupleIJiiiiEEENS1_10collective13CollectiveMmaINS1_34MainloopSm90TmaGmmaWarpSpecializedILi2ENS5_IJNS4_1CILi2EEENSA_ILi1EEESC_EEENS1_35KernelTmaWarpSpecializedCooperativeEEENS5_IJNSA_ILi256EEENSA_ILi96EEENSA_ILi128EEEEEENS_6half_tENS5_IJlSC_lEEESK_SL_NS4_8TiledMMAINS4_8MMA_AtomIJNS4_4SM904GMMA25MMA_64x96x16_F32F16F16_SSILNSP_5MajorE0ELSR_0ELNSP_7ScaleInE1ELSS_1EEEEEENS4_6LayoutISD_NS5_IJSC_NSA_ILi0EEESW_EEEEENS5_IJNS4_10UnderscoreESZ_SZ_EEEEENS4_13SM90_TMA_LOADENS4_14ComposedLayoutINS4_7SwizzleILi3ELi4ELi3EEENS4_18smem_ptr_flag_bitsILi16EEENSV_INS5_IJNSA_ILi8EEENSA_ILi64EEEEEENS5_IJS19_SC_EEEEEEEvNS4_8identityENS4_23SM90_TMA_LOAD_MULTICASTES1D_vS1E_EENS_8epilogue10collective6detail29Sm90TmaWarpSpecializedAdapterINS1I_15DefaultEpilogueISK_SL_SL_NS1H_6thread17LinearCombinationISK_Li1EffLNS1M_9ScaleType4KindE0ELNS_15FloatRoundStyleE2ESK_EENS1_15EpilogueDefaultEEEEEvvEEEEvNT_6ParamsE:
	.zero		1664


//--------------------- SYMBOLS --------------------------

	.type		.nv.reservedSmem.offset0,@object
	.size		.nv.reservedSmem.offset0,0x4
	.type		__assertfail,@function
